//
// Generated by NVIDIA NVVM Compiler
//
// Compiler Build ID: CL-36424714
// Cuda compilation tools, release 13.0, V13.0.88
// Based on NVVM 20.0.0
//

.version 9.0
.target sm_100
.address_size 64

	// .globl	_Z22cuda_compute_distancesPfS_S_ii
// _ZZ22cuda_compute_distancesPfS_S_iiE2ds has been demoted
// _ZZ20cuda_compute_argminsPiPfiE5dmins has been demoted
// _ZZ20cuda_compute_argminsPiPfiE5dargs has been demoted
.extern .shared .align 16 .b8 s[];

.visible .entry _Z22cuda_compute_distancesPfS_S_ii(
	.param .u64 .ptr .align 1 _Z22cuda_compute_distancesPfS_S_ii_param_0,
	.param .u64 .ptr .align 1 _Z22cuda_compute_distancesPfS_S_ii_param_1,
	.param .u64 .ptr .align 1 _Z22cuda_compute_distancesPfS_S_ii_param_2,
	.param .u32 _Z22cuda_compute_distancesPfS_S_ii_param_3,
	.param .u32 _Z22cuda_compute_distancesPfS_S_ii_param_4
)
{
	.reg .pred 	%p<9>;
	.reg .b32 	%r<47>;
	.reg .b32 	%f<32>;
	.reg .b64 	%rd<17>;
	// demoted variable
	.shared .align 4 .b8 _ZZ22cuda_compute_distancesPfS_S_iiE2ds[2048];
	ld.param.u64 	%rd3, [_Z22cuda_compute_distancesPfS_S_ii_param_0];
	ld.param.u64 	%rd4, [_Z22cuda_compute_distancesPfS_S_ii_param_1];
	ld.param.u64 	%rd5, [_Z22cuda_compute_distancesPfS_S_ii_param_2];
	ld.param.u32 	%r20, [_Z22cuda_compute_distancesPfS_S_ii_param_3];
	ld.param.u32 	%r21, [_Z22cuda_compute_distancesPfS_S_ii_param_4];
	cvta.to.global.u64 	%rd1, %rd5;
	cvta.to.global.u64 	%rd2, %rd4;
	mov.u32 	%r1, %tid.x;
	mov.u32 	%r22, %ctaid.x;
	div.u32 	%r3, %r22, %r20;
	mul.lo.s32 	%r23, %r3, %r20;
	sub.s32 	%r2, %r22, %r23;
	shl.b32 	%r24, %r1, 2;
	mov.u32 	%r25, _ZZ22cuda_compute_distancesPfS_S_iiE2ds;
	add.s32 	%r4, %r25, %r24;
	mov.b32 	%r26, 0;
	st.shared.u32 	[%r4], %r26;
	setp.ge.s32 	%p1, %r1, %r21;
	@%p1 bra 	$L__BB0_15;
	mul.lo.s32 	%r5, %r3, %r21;
	mul.lo.s32 	%r6, %r2, %r21;
	not.b32 	%r27, %r1;
	add.s32 	%r7, %r21, %r27;
	and.b32  	%r28, %r7, 1536;
	setp.eq.s32 	%p2, %r28, 1536;
	and.b32  	%r30, %r24, 2044;
	add.s32 	%r8, %r25, %r30;
	mov.u32 	%r44, %r1;
	@%p2 bra 	$L__BB0_5;
	ld.shared.f32 	%f30, [%r8];
	shr.u32 	%r32, %r7, 9;
	add.s32 	%r33, %r32, 1;
	and.b32  	%r34, %r33, 3;
	neg.s32 	%r42, %r34;
	mov.u32 	%r44, %r1;
$L__BB0_3:
	.pragma "nounroll";
	add.s32 	%r35, %r44, %r5;
	mul.wide.s32 	%rd6, %r35, 4;
	add.s64 	%rd7, %rd2, %rd6;
	ld.global.f32 	%f7, [%rd7];
	add.s32 	%r36, %r44, %r6;
	mul.wide.s32 	%rd8, %r36, 4;
	add.s64 	%rd9, %rd1, %rd8;
	ld.global.f32 	%f8, [%rd9];
	sub.f32 	%f9, %f7, %f8;
	fma.rn.f32 	%f30, %f9, %f9, %f30;
	add.s32 	%r44, %r44, 512;
	add.s32 	%r42, %r42, 1;
	setp.ne.s32 	%p3, %r42, 0;
	@%p3 bra 	$L__BB0_3;
	st.shared.f32 	[%r8], %f30;
$L__BB0_5:
	setp.lt.u32 	%p4, %r7, 1536;
	@%p4 bra 	$L__BB0_9;
	ld.shared.f32 	%f31, [%r8];
$L__BB0_7:
	add.s32 	%r37, %r44, %r5;
	mul.wide.s32 	%rd10, %r37, 4;
	add.s64 	%rd11, %rd2, %rd10;
	ld.global.f32 	%f10, [%rd11];
	add.s32 	%r38, %r44, %r6;
	mul.wide.s32 	%rd12, %r38, 4;
	add.s64 	%rd13, %rd1, %rd12;
	ld.global.f32 	%f11, [%rd13];
	sub.f32 	%f12, %f10, %f11;
	fma.rn.f32 	%f13, %f12, %f12, %f31;
	ld.global.f32 	%f14, [%rd11+2048];
	ld.global.f32 	%f15, [%rd13+2048];
	sub.f32 	%f16, %f14, %f15;
	fma.rn.f32 	%f17, %f16, %f16, %f13;
	ld.global.f32 	%f18, [%rd11+4096];
	ld.global.f32 	%f19, [%rd13+4096];
	sub.f32 	%f20, %f18, %f19;
	fma.rn.f32 	%f21, %f20, %f20, %f17;
	ld.global.f32 	%f22, [%rd11+6144];
	ld.global.f32 	%f23, [%rd13+6144];
	sub.f32 	%f24, %f22, %f23;
	fma.rn.f32 	%f31, %f24, %f24, %f21;
	add.s32 	%r44, %r44, 2048;
	setp.lt.s32 	%p5, %r44, %r21;
	@%p5 bra 	$L__BB0_7;
	st.shared.f32 	[%r8], %f31;
$L__BB0_9:
	bar.sync 	0;
	setp.lt.u32 	%p6, %r21, 2;
	@%p6 bra 	$L__BB0_14;
	min.u32 	%r46, %r21, 512;
$L__BB0_11:
	shr.u32 	%r19, %r46, 1;
	setp.ge.u32 	%p7, %r1, %r19;
	@%p7 bra 	$L__BB0_13;
	shl.b32 	%r39, %r19, 2;
	add.s32 	%r40, %r4, %r39;
	ld.shared.f32 	%f25, [%r40];
	ld.shared.f32 	%f26, [%r4];
	add.f32 	%f27, %f25, %f26;
	st.shared.f32 	[%r4], %f27;
$L__BB0_13:
	bar.sync 	0;
	setp.gt.u32 	%p8, %r46, 3;
	mov.u32 	%r46, %r19;
	@%p8 bra 	$L__BB0_11;
$L__BB0_14:
	ld.shared.f32 	%f28, [_ZZ22cuda_compute_distancesPfS_S_iiE2ds];
	sqrt.rn.f32 	%f29, %f28;
	mad.lo.s32 	%r41, %r3, %r20, %r2;
	cvta.to.global.u64 	%rd14, %rd3;
	mul.wide.s32 	%rd15, %r41, 4;
	add.s64 	%rd16, %rd14, %rd15;
	st.global.f32 	[%rd16], %f29;
$L__BB0_15:
	ret;

}
	// .globl	_Z20cuda_compute_argminsPiPfi
.visible .entry _Z20cuda_compute_argminsPiPfi(
	.param .u64 .ptr .align 1 _Z20cuda_compute_argminsPiPfi_param_0,
	.param .u64 .ptr .align 1 _Z20cuda_compute_argminsPiPfi_param_1,
	.param .u32 _Z20cuda_compute_argminsPiPfi_param_2
)
{
	.reg .pred 	%p<24>;
	.reg .b32 	%r<102>;
	.reg .b32 	%f<24>;
	.reg .b64 	%rd<12>;
	// demoted variable
	.shared .align 4 .b8 _ZZ20cuda_compute_argminsPiPfiE5dmins[2048];
	// demoted variable
	.shared .align 4 .b8 _ZZ20cuda_compute_argminsPiPfiE5dargs[2048];
	ld.param.u64 	%rd4, [_Z20cuda_compute_argminsPiPfi_param_0];
	ld.param.u64 	%rd5, [_Z20cuda_compute_argminsPiPfi_param_1];
	ld.param.u32 	%r52, [_Z20cuda_compute_argminsPiPfi_param_2];
	cvta.to.global.u64 	%rd1, %rd5;
	mov.u32 	%r1, %tid.x;
	mov.u32 	%r2, %ctaid.x;
	setp.ge.s32 	%p1, %r1, %r52;
	@%p1 bra 	$L__BB1_37;
	not.b32 	%r53, %r1;
	add.s32 	%r3, %r52, %r53;
	shr.u32 	%r54, %r3, 9;
	add.s32 	%r4, %r54, 1;
	and.b32  	%r5, %r4, 15;
	setp.lt.u32 	%p2, %r3, 7680;
	mov.u32 	%r90, %r1;
	@%p2 bra 	$L__BB1_4;
	and.b32  	%r55, %r4, 16777200;
	neg.s32 	%r88, %r55;
	shl.b32 	%r56, %r1, 2;
	mov.u32 	%r57, _ZZ20cuda_compute_argminsPiPfiE5dmins;
	add.s32 	%r58, %r56, %r57;
	add.s32 	%r87, %r58, 16384;
	mov.u32 	%r90, %r1;
$L__BB1_3:
	.pragma "nounroll";
	mov.b32 	%r59, 1315859240;
	st.shared.u32 	[%r87+-16384], %r59;
	st.shared.u32 	[%r87+-14336], %r59;
	st.shared.u32 	[%r87+-12288], %r59;
	st.shared.u32 	[%r87+-10240], %r59;
	st.shared.u32 	[%r87+-8192], %r59;
	st.shared.u32 	[%r87+-6144], %r59;
	st.shared.u32 	[%r87+-4096], %r59;
	st.shared.u32 	[%r87+-2048], %r59;
	st.shared.u32 	[%r87], %r59;
	st.shared.u32 	[%r87+2048], %r59;
	st.shared.u32 	[%r87+4096], %r59;
	st.shared.u32 	[%r87+6144], %r59;
	st.shared.u32 	[%r87+8192], %r59;
	st.shared.u32 	[%r87+10240], %r59;
	st.shared.u32 	[%r87+12288], %r59;
	st.shared.u32 	[%r87+14336], %r59;
	add.s32 	%r90, %r90, 8192;
	add.s32 	%r88, %r88, 16;
	add.s32 	%r87, %r87, 32768;
	setp.ne.s32 	%p3, %r88, 0;
	@%p3 bra 	$L__BB1_3;
$L__BB1_4:
	setp.eq.s32 	%p4, %r5, 0;
	@%p4 bra 	$L__BB1_13;
	and.b32  	%r15, %r4, 7;
	setp.lt.u32 	%p5, %r5, 8;
	@%p5 bra 	$L__BB1_7;
	shl.b32 	%r60, %r90, 2;
	mov.u32 	%r61, _ZZ20cuda_compute_argminsPiPfiE5dmins;
	add.s32 	%r62, %r61, %r60;
	mov.b32 	%r63, 1315859240;
	st.shared.u32 	[%r62], %r63;
	st.shared.u32 	[%r62+2048], %r63;
	st.shared.u32 	[%r62+4096], %r63;
	st.shared.u32 	[%r62+6144], %r63;
	st.shared.u32 	[%r62+8192], %r63;
	st.shared.u32 	[%r62+10240], %r63;
	st.shared.u32 	[%r62+12288], %r63;
	st.shared.u32 	[%r62+14336], %r63;
	add.s32 	%r90, %r90, 4096;
$L__BB1_7:
	setp.eq.s32 	%p6, %r15, 0;
	@%p6 bra 	$L__BB1_13;
	and.b32  	%r18, %r4, 3;
	setp.lt.u32 	%p7, %r15, 4;
	@%p7 bra 	$L__BB1_10;
	shl.b32 	%r64, %r90, 2;
	mov.u32 	%r65, _ZZ20cuda_compute_argminsPiPfiE5dmins;
	add.s32 	%r66, %r65, %r64;
	mov.b32 	%r67, 1315859240;
	st.shared.u32 	[%r66], %r67;
	st.shared.u32 	[%r66+2048], %r67;
	st.shared.u32 	[%r66+4096], %r67;
	st.shared.u32 	[%r66+6144], %r67;
	add.s32 	%r90, %r90, 2048;
$L__BB1_10:
	setp.eq.s32 	%p8, %r18, 0;
	@%p8 bra 	$L__BB1_13;
	shl.b32 	%r68, %r90, 2;
	mov.u32 	%r69, _ZZ20cuda_compute_argminsPiPfiE5dmins;
	add.s32 	%r94, %r69, %r68;
	neg.s32 	%r93, %r18;
$L__BB1_12:
	.pragma "nounroll";
	mov.b32 	%r70, 1315859240;
	st.shared.u32 	[%r94], %r70;
	add.s32 	%r94, %r94, 2048;
	add.s32 	%r93, %r93, 1;
	setp.ne.s32 	%p9, %r93, 0;
	@%p9 bra 	$L__BB1_12;
$L__BB1_13:
	bar.sync 	0;
	mul.lo.s32 	%r27, %r52, %r2;
	and.b32  	%r28, %r4, 3;
	setp.eq.s32 	%p10, %r28, 0;
	shl.b32 	%r71, %r1, 2;
	and.b32  	%r72, %r71, 2044;
	mov.u32 	%r73, _ZZ20cuda_compute_argminsPiPfiE5dmins;
	add.s32 	%r29, %r73, %r72;
	mov.u32 	%r74, _ZZ20cuda_compute_argminsPiPfiE5dargs;
	add.s32 	%r30, %r74, %r72;
	mov.u32 	%r98, %r1;
	@%p10 bra 	$L__BB1_18;
	ld.shared.f32 	%f18, [%r29];
	add.s32 	%r96, %r1, %r27;
	neg.s32 	%r95, %r28;
	mov.u32 	%r98, %r1;
$L__BB1_15:
	.pragma "nounroll";
	mul.wide.s32 	%rd6, %r96, 4;
	add.s64 	%rd7, %rd1, %rd6;
	ld.global.f32 	%f3, [%rd7];
	setp.leu.f32 	%p11, %f18, %f3;
	@%p11 bra 	$L__BB1_17;
	st.shared.f32 	[%r29], %f3;
	st.shared.u32 	[%r30], %r98;
	mov.f32 	%f18, %f3;
$L__BB1_17:
	add.s32 	%r98, %r98, 512;
	add.s32 	%r96, %r96, 512;
	add.s32 	%r95, %r95, 1;
	setp.ne.s32 	%p12, %r95, 0;
	@%p12 bra 	$L__BB1_15;
$L__BB1_18:
	setp.lt.u32 	%p13, %r3, 1536;
	@%p13 bra 	$L__BB1_29;
	ld.shared.f32 	%f20, [%r29];
	add.s32 	%r100, %r98, 1024;
	add.s64 	%rd2, %rd1, 4096;
	add.s32 	%r99, %r98, %r27;
$L__BB1_20:
	mul.wide.s32 	%rd8, %r99, 4;
	add.s64 	%rd3, %rd2, %rd8;
	ld.global.f32 	%f7, [%rd3+-4096];
	setp.leu.f32 	%p14, %f20, %f7;
	@%p14 bra 	$L__BB1_22;
	st.shared.f32 	[%r29], %f7;
	add.s32 	%r75, %r100, -1024;
	st.shared.u32 	[%r30], %r75;
	mov.f32 	%f20, %f7;
$L__BB1_22:
	ld.global.f32 	%f9, [%rd3+-2048];
	setp.leu.f32 	%p15, %f20, %f9;
	@%p15 bra 	$L__BB1_24;
	add.s32 	%r76, %r100, -512;
	st.shared.f32 	[%r29], %f9;
	st.shared.u32 	[%r30], %r76;
	mov.f32 	%f20, %f9;
$L__BB1_24:
	ld.global.f32 	%f11, [%rd3];
	setp.leu.f32 	%p16, %f20, %f11;
	@%p16 bra 	$L__BB1_26;
	st.shared.f32 	[%r29], %f11;
	st.shared.u32 	[%r30], %r100;
	mov.f32 	%f20, %f11;
$L__BB1_26:
	ld.global.f32 	%f13, [%rd3+2048];
	setp.leu.f32 	%p17, %f20, %f13;
	@%p17 bra 	$L__BB1_28;
	add.s32 	%r77, %r100, 512;
	st.shared.f32 	[%r29], %f13;
	st.shared.u32 	[%r30], %r77;
	mov.f32 	%f20, %f13;
$L__BB1_28:
	add.s32 	%r44, %r100, 2048;
	add.s32 	%r78, %r100, 1024;
	add.s32 	%r99, %r99, 2048;
	setp.lt.s32 	%p18, %r78, %r52;
	mov.u32 	%r100, %r44;
	@%p18 bra 	$L__BB1_20;
$L__BB1_29:
	bar.sync 	0;
	min.s32 	%r79, %r52, 512;
	shr.s32 	%r101, %r79, 1;
	setp.lt.s32 	%p19, %r101, 1;
	@%p19 bra 	$L__BB1_35;
	add.s32 	%r47, %r73, %r71;
	add.s32 	%r48, %r74, %r71;
$L__BB1_31:
	mov.u32 	%r49, %r101;
	setp.ge.s32 	%p20, %r1, %r49;
	@%p20 bra 	$L__BB1_34;
	ld.shared.f32 	%f16, [%r47];
	shl.b32 	%r50, %r49, 2;
	add.s32 	%r83, %r47, %r50;
	ld.shared.f32 	%f15, [%r83];
	setp.leu.f32 	%p21, %f16, %f15;
	@%p21 bra 	$L__BB1_34;
	st.shared.f32 	[%r47], %f15;
	add.s32 	%r84, %r48, %r50;
	ld.shared.u32 	%r85, [%r84];
	st.shared.u32 	[%r48], %r85;
$L__BB1_34:
	bar.sync 	0;
	shr.u32 	%r101, %r49, 1;
	setp.gt.u32 	%p22, %r49, 1;
	@%p22 bra 	$L__BB1_31;
$L__BB1_35:
	setp.ne.s32 	%p23, %r1, 0;
	@%p23 bra 	$L__BB1_37;
	ld.shared.u32 	%r86, [_ZZ20cuda_compute_argminsPiPfiE5dargs];
	cvta.to.global.u64 	%rd9, %rd4;
	mul.wide.u32 	%rd10, %r2, 4;
	add.s64 	%rd11, %rd9, %rd10;
	st.global.u32 	[%rd11], %r86;
$L__BB1_37:
	ret;

}
	// .globl	_Z10cuda_clearPfi
.visible .entry _Z10cuda_clearPfi(
	.param .u64 .ptr .align 1 _Z10cuda_clearPfi_param_0,
	.param .u32 _Z10cuda_clearPfi_param_1
)
{
	.reg .pred 	%p<2>;
	.reg .b32 	%r<7>;
	.reg .b64 	%rd<5>;

	ld.param.u64 	%rd1, [_Z10cuda_clearPfi_param_0];
	ld.param.u32 	%r2, [_Z10cuda_clearPfi_param_1];
	mov.u32 	%r3, %ctaid.x;
	mov.u32 	%r4, %ntid.x;
	mov.u32 	%r5, %tid.x;
	mad.lo.s32 	%r1, %r3, %r4, %r5;
	setp.ge.s32 	%p1, %r1, %r2;
	@%p1 bra 	$L__BB2_2;
	cvta.to.global.u64 	%rd2, %rd1;
	mul.wide.s32 	%rd3, %r1, 4;
	add.s64 	%rd4, %rd2, %rd3;
	mov.b32 	%r6, 0;
	st.global.u32 	[%rd4], %r6;
$L__BB2_2:
	ret;

}
	// .globl	_Z18cuda_centroid_sumsPfPiS_S0_iii
.visible .entry _Z18cuda_centroid_sumsPfPiS_S0_iii(
	.param .u64 .ptr .align 1 _Z18cuda_centroid_sumsPfPiS_S0_iii_param_0,
	.param .u64 .ptr .align 1 _Z18cuda_centroid_sumsPfPiS_S0_iii_param_1,
	.param .u64 .ptr .align 1 _Z18cuda_centroid_sumsPfPiS_S0_iii_param_2,
	.param .u64 .ptr .align 1 _Z18cuda_centroid_sumsPfPiS_S0_iii_param_3,
	.param .u32 _Z18cuda_centroid_sumsPfPiS_S0_iii_param_4,
	.param .u32 _Z18cuda_centroid_sumsPfPiS_S0_iii_param_5,
	.param .u32 _Z18cuda_centroid_sumsPfPiS_S0_iii_param_6
)
{
	.reg .pred 	%p<26>;
	.reg .b32 	%r<131>;
	.reg .b32 	%f<55>;
	.reg .b64 	%rd<27>;

	ld.param.u64 	%rd9, [_Z18cuda_centroid_sumsPfPiS_S0_iii_param_0];
	ld.param.u64 	%rd7, [_Z18cuda_centroid_sumsPfPiS_S0_iii_param_1];
	ld.param.u64 	%rd10, [_Z18cuda_centroid_sumsPfPiS_S0_iii_param_2];
	ld.param.u64 	%rd8, [_Z18cuda_centroid_sumsPfPiS_S0_iii_param_3];
	ld.param.u32 	%r59, [_Z18cuda_centroid_sumsPfPiS_S0_iii_param_5];
	ld.param.u32 	%r60, [_Z18cuda_centroid_sumsPfPiS_S0_iii_param_6];
	cvta.to.global.u64 	%rd1, %rd10;
	cvta.to.global.u64 	%rd2, %rd9;
	mov.u32 	%r128, %tid.x;
	mov.u32 	%r61, %ctaid.x;
	and.b32  	%r119, %r61, 7;
	shr.u32 	%r3, %r61, 3;
	setp.ge.s32 	%p1, %r128, %r60;
	@%p1 bra 	$L__BB3_38;
	not.b32 	%r62, %r128;
	add.s32 	%r4, %r60, %r62;
	shr.u32 	%r63, %r4, 9;
	add.s32 	%r5, %r63, 1;
	and.b32  	%r6, %r5, 15;
	setp.lt.u32 	%p2, %r4, 7680;
	mov.u32 	%r114, %r128;
	@%p2 bra 	$L__BB3_4;
	and.b32  	%r7, %r5, 16777200;
	mov.b32 	%r113, 0;
	mov.u32 	%r114, %r128;
$L__BB3_3:
	.pragma "nounroll";
	shl.b32 	%r65, %r114, 2;
	mov.u32 	%r66, s;
	add.s32 	%r67, %r66, %r65;
	mov.b32 	%r68, 0;
	st.shared.u32 	[%r67], %r68;
	st.shared.u32 	[%r67+2048], %r68;
	st.shared.u32 	[%r67+4096], %r68;
	st.shared.u32 	[%r67+6144], %r68;
	st.shared.u32 	[%r67+8192], %r68;
	st.shared.u32 	[%r67+10240], %r68;
	st.shared.u32 	[%r67+12288], %r68;
	st.shared.u32 	[%r67+14336], %r68;
	st.shared.u32 	[%r67+16384], %r68;
	st.shared.u32 	[%r67+18432], %r68;
	st.shared.u32 	[%r67+20480], %r68;
	st.shared.u32 	[%r67+22528], %r68;
	st.shared.u32 	[%r67+24576], %r68;
	st.shared.u32 	[%r67+26624], %r68;
	st.shared.u32 	[%r67+28672], %r68;
	st.shared.u32 	[%r67+30720], %r68;
	add.s32 	%r114, %r114, 8192;
	add.s32 	%r113, %r113, 16;
	setp.ne.s32 	%p3, %r113, %r7;
	@%p3 bra 	$L__BB3_3;
$L__BB3_4:
	setp.eq.s32 	%p4, %r6, 0;
	@%p4 bra 	$L__BB3_13;
	and.b32  	%r13, %r5, 7;
	setp.lt.u32 	%p5, %r6, 8;
	@%p5 bra 	$L__BB3_7;
	shl.b32 	%r69, %r114, 2;
	mov.u32 	%r70, s;
	add.s32 	%r71, %r70, %r69;
	mov.b32 	%r72, 0;
	st.shared.u32 	[%r71], %r72;
	st.shared.u32 	[%r71+2048], %r72;
	st.shared.u32 	[%r71+4096], %r72;
	st.shared.u32 	[%r71+6144], %r72;
	st.shared.u32 	[%r71+8192], %r72;
	st.shared.u32 	[%r71+10240], %r72;
	st.shared.u32 	[%r71+12288], %r72;
	st.shared.u32 	[%r71+14336], %r72;
	add.s32 	%r114, %r114, 4096;
$L__BB3_7:
	setp.eq.s32 	%p6, %r13, 0;
	@%p6 bra 	$L__BB3_13;
	and.b32  	%r16, %r5, 3;
	setp.lt.u32 	%p7, %r13, 4;
	@%p7 bra 	$L__BB3_10;
	shl.b32 	%r73, %r114, 2;
	mov.u32 	%r74, s;
	add.s32 	%r75, %r74, %r73;
	mov.b32 	%r76, 0;
	st.shared.u32 	[%r75], %r76;
	st.shared.u32 	[%r75+2048], %r76;
	st.shared.u32 	[%r75+4096], %r76;
	st.shared.u32 	[%r75+6144], %r76;
	add.s32 	%r114, %r114, 2048;
$L__BB3_10:
	setp.eq.s32 	%p8, %r16, 0;
	@%p8 bra 	$L__BB3_13;
	mov.b32 	%r118, 0;
	mov.u32 	%r79, s;
$L__BB3_12:
	.pragma "nounroll";
	shl.b32 	%r78, %r114, 2;
	add.s32 	%r80, %r79, %r78;
	mov.b32 	%r81, 0;
	st.shared.u32 	[%r80], %r81;
	add.s32 	%r114, %r114, 512;
	add.s32 	%r118, %r118, 1;
	setp.ne.s32 	%p9, %r118, %r16;
	@%p9 bra 	$L__BB3_12;
$L__BB3_13:
	bar.sync 	0;
	shl.b32 	%r82, %r60, 2;
	mov.u32 	%r83, s;
	add.s32 	%r23, %r83, %r82;
	mov.b32 	%r84, 0;
	st.shared.u32 	[%r23], %r84;
	setp.ge.s32 	%p10, %r119, %r59;
	@%p10 bra 	$L__BB3_25;
	and.b32  	%r24, %r5, 3;
	shl.b32 	%r85, %r128, 2;
	add.s32 	%r25, %r83, %r85;
	add.s32 	%r26, %r128, 512;
	or.b32  	%r27, %r128, 1024;
	add.s32 	%r28, %r128, 1536;
	add.s64 	%rd3, %rd1, 4096;
	cvta.to.global.u64 	%rd4, %rd8;
$L__BB3_15:
	mul.wide.u32 	%rd11, %r119, 4;
	add.s64 	%rd12, %rd4, %rd11;
	ld.global.u32 	%r87, [%rd12];
	setp.ne.s32 	%p11, %r87, %r3;
	@%p11 bra 	$L__BB3_24;
	setp.eq.s32 	%p12, %r24, 0;
	ld.shared.f32 	%f1, [%r23];
	add.f32 	%f2, %f1, 0f3F800000;
	st.shared.f32 	[%r23], %f2;
	mul.lo.s32 	%r30, %r119, %r60;
	mov.u32 	%r120, %r128;
	@%p12 bra 	$L__BB3_20;
	setp.eq.s32 	%p13, %r24, 1;
	add.s32 	%r88, %r128, %r30;
	mul.wide.s32 	%rd13, %r88, 4;
	add.s64 	%rd5, %rd1, %rd13;
	ld.global.f32 	%f3, [%rd5];
	ld.shared.f32 	%f4, [%r25];
	add.f32 	%f5, %f3, %f4;
	st.shared.f32 	[%r25], %f5;
	mov.u32 	%r120, %r26;
	@%p13 bra 	$L__BB3_20;
	setp.eq.s32 	%p14, %r24, 2;
	ld.global.f32 	%f6, [%rd5+2048];
	ld.shared.f32 	%f7, [%r25+2048];
	add.f32 	%f8, %f6, %f7;
	st.shared.f32 	[%r25+2048], %f8;
	mov.u32 	%r120, %r27;
	@%p14 bra 	$L__BB3_20;
	ld.global.f32 	%f9, [%rd5+4096];
	ld.shared.f32 	%f10, [%r25+4096];
	add.f32 	%f11, %f9, %f10;
	st.shared.f32 	[%r25+4096], %f11;
	mov.u32 	%r120, %r28;
$L__BB3_20:
	setp.lt.u32 	%p15, %r4, 1536;
	@%p15 bra 	$L__BB3_23;
	add.s32 	%r122, %r120, %r30;
	shl.b32 	%r89, %r120, 2;
	add.s32 	%r91, %r83, %r89;
	add.s32 	%r121, %r91, 4096;
$L__BB3_22:
	mul.wide.s32 	%rd14, %r122, 4;
	add.s64 	%rd15, %rd3, %rd14;
	ld.global.f32 	%f12, [%rd15+-4096];
	ld.shared.f32 	%f13, [%r121+-4096];
	add.f32 	%f14, %f12, %f13;
	st.shared.f32 	[%r121+-4096], %f14;
	ld.global.f32 	%f15, [%rd15+-2048];
	ld.shared.f32 	%f16, [%r121+-2048];
	add.f32 	%f17, %f15, %f16;
	st.shared.f32 	[%r121+-2048], %f17;
	ld.global.f32 	%f18, [%rd15];
	ld.shared.f32 	%f19, [%r121];
	add.f32 	%f20, %f18, %f19;
	st.shared.f32 	[%r121], %f20;
	ld.global.f32 	%f21, [%rd15+2048];
	ld.shared.f32 	%f22, [%r121+2048];
	add.f32 	%f23, %f21, %f22;
	st.shared.f32 	[%r121+2048], %f23;
	add.s32 	%r120, %r120, 2048;
	add.s32 	%r122, %r122, 2048;
	add.s32 	%r121, %r121, 8192;
	setp.lt.s32 	%p16, %r120, %r60;
	@%p16 bra 	$L__BB3_22;
$L__BB3_23:
	bar.sync 	0;
$L__BB3_24:
	add.s32 	%r119, %r119, 8;
	setp.lt.s32 	%p17, %r119, %r59;
	@%p17 bra 	$L__BB3_15;
$L__BB3_25:
	bar.sync 	0;
	setp.ne.s32 	%p18, %r128, 0;
	@%p18 bra 	$L__BB3_27;
	cvta.to.global.u64 	%rd16, %rd7;
	mul.wide.u32 	%rd17, %r3, 4;
	add.s64 	%rd18, %rd16, %rd17;
	ld.shared.f32 	%f24, [%r23];
	cvt.rzi.s32.f32 	%r92, %f24;
	atom.global.add.u32 	%r93, [%rd18], %r92;
$L__BB3_27:
	mul.lo.s32 	%r41, %r60, %r3;
	and.b32  	%r42, %r5, 7;
	setp.lt.u32 	%p19, %r4, 3584;
	@%p19 bra 	$L__BB3_30;
	and.b32  	%r94, %r5, 16777208;
	neg.s32 	%r126, %r94;
	add.s64 	%rd6, %rd2, 8192;
	add.s32 	%r125, %r128, %r41;
	shl.b32 	%r95, %r128, 2;
	add.s32 	%r97, %r95, %r83;
	add.s32 	%r124, %r97, 8192;
$L__BB3_29:
	.pragma "nounroll";
	mul.wide.s32 	%rd19, %r125, 4;
	add.s64 	%rd20, %rd6, %rd19;
	ld.shared.f32 	%f25, [%r124+-8192];
	atom.global.add.f32 	%f26, [%rd20+-8192], %f25;
	ld.shared.f32 	%f27, [%r124+-6144];
	atom.global.add.f32 	%f28, [%rd20+-6144], %f27;
	ld.shared.f32 	%f29, [%r124+-4096];
	atom.global.add.f32 	%f30, [%rd20+-4096], %f29;
	ld.shared.f32 	%f31, [%r124+-2048];
	atom.global.add.f32 	%f32, [%rd20+-2048], %f31;
	ld.shared.f32 	%f33, [%r124];
	atom.global.add.f32 	%f34, [%rd20], %f33;
	ld.shared.f32 	%f35, [%r124+2048];
	atom.global.add.f32 	%f36, [%rd20+2048], %f35;
	ld.shared.f32 	%f37, [%r124+4096];
	atom.global.add.f32 	%f38, [%rd20+4096], %f37;
	ld.shared.f32 	%f39, [%r124+6144];
	atom.global.add.f32 	%f40, [%rd20+6144], %f39;
	add.s32 	%r128, %r128, 4096;
	add.s32 	%r126, %r126, 8;
	add.s32 	%r125, %r125, 4096;
	add.s32 	%r124, %r124, 16384;
	setp.ne.s32 	%p20, %r126, 0;
	@%p20 bra 	$L__BB3_29;
$L__BB3_30:
	setp.eq.s32 	%p21, %r42, 0;
	@%p21 bra 	$L__BB3_38;
	setp.lt.u32 	%p22, %r42, 4;
	@%p22 bra 	$L__BB3_33;
	add.s32 	%r98, %r128, %r41;
	mul.wide.s32 	%rd21, %r98, 4;
	add.s64 	%rd22, %rd2, %rd21;
	shl.b32 	%r99, %r128, 2;
	add.s32 	%r101, %r83, %r99;
	ld.shared.f32 	%f41, [%r101];
	atom.global.add.f32 	%f42, [%rd22], %f41;
	ld.shared.f32 	%f43, [%r101+2048];
	atom.global.add.f32 	%f44, [%rd22+2048], %f43;
	ld.shared.f32 	%f45, [%r101+4096];
	atom.global.add.f32 	%f46, [%rd22+4096], %f45;
	ld.shared.f32 	%f47, [%r101+6144];
	atom.global.add.f32 	%f48, [%rd22+6144], %f47;
	add.s32 	%r128, %r128, 2048;
$L__BB3_33:
	and.b32  	%r102, %r5, 3;
	setp.eq.s32 	%p23, %r102, 0;
	@%p23 bra 	$L__BB3_38;
	setp.eq.s32 	%p24, %r102, 1;
	@%p24 bra 	$L__BB3_36;
	add.s32 	%r103, %r128, %r41;
	mul.wide.s32 	%rd23, %r103, 4;
	add.s64 	%rd24, %rd2, %rd23;
	shl.b32 	%r104, %r128, 2;
	add.s32 	%r106, %r83, %r104;
	ld.shared.f32 	%f49, [%r106];
	atom.global.add.f32 	%f50, [%rd24], %f49;
	ld.shared.f32 	%f51, [%r106+2048];
	atom.global.add.f32 	%f52, [%rd24+2048], %f51;
	add.s32 	%r128, %r128, 1024;
$L__BB3_36:
	and.b32  	%r107, %r4, 512;
	setp.ne.s32 	%p25, %r107, 0;
	@%p25 bra 	$L__BB3_38;
	add.s32 	%r108, %r128, %r41;
	mul.wide.s32 	%rd25, %r108, 4;
	add.s64 	%rd26, %rd2, %rd25;
	shl.b32 	%r109, %r128, 2;
	add.s32 	%r111, %r83, %r109;
	ld.shared.f32 	%f53, [%r111];
	atom.global.add.f32 	%f54, [%rd26], %f53;
$L__BB3_38:
	ret;

}
	// .globl	_Z19cuda_centroid_meansPfPiii
.visible .entry _Z19cuda_centroid_meansPfPiii(
	.param .u64 .ptr .align 1 _Z19cuda_centroid_meansPfPiii_param_0,
	.param .u64 .ptr .align 1 _Z19cuda_centroid_meansPfPiii_param_1,
	.param .u32 _Z19cuda_centroid_meansPfPiii_param_2,
	.param .u32 _Z19cuda_centroid_meansPfPiii_param_3
)
{
	.reg .pred 	%p<6>;
	.reg .b32 	%r<36>;
	.reg .b32 	%f<16>;
	.reg .b64 	%rd<12>;

	ld.param.u64 	%rd5, [_Z19cuda_centroid_meansPfPiii_param_0];
	ld.param.u64 	%rd4, [_Z19cuda_centroid_meansPfPiii_param_1];
	ld.param.u32 	%r17, [_Z19cuda_centroid_meansPfPiii_param_3];
	cvta.to.global.u64 	%rd1, %rd5;
	mov.u32 	%r35, %tid.x;
	setp.ge.s32 	%p1, %r35, %r17;
	@%p1 bra 	$L__BB4_7;
	mov.u32 	%r18, %ctaid.x;
	cvta.to.global.u64 	%rd6, %rd4;
	mul.lo.s32 	%r2, %r17, %r18;
	mul.wide.u32 	%rd7, %r18, 4;
	add.s64 	%rd2, %rd6, %rd7;
	not.b32 	%r19, %r35;
	add.s32 	%r3, %r17, %r19;
	and.b32  	%r20, %r3, 1536;
	setp.eq.s32 	%p2, %r20, 1536;
	@%p2 bra 	$L__BB4_4;
	shr.u32 	%r21, %r3, 9;
	add.s32 	%r22, %r21, 1;
	and.b32  	%r23, %r22, 3;
	add.s32 	%r32, %r35, %r2;
	neg.s32 	%r31, %r23;
	shl.b32 	%r24, %r22, 9;
	and.b32  	%r25, %r24, 1536;
	add.s32 	%r35, %r35, %r25;
$L__BB4_3:
	.pragma "nounroll";
	mul.wide.s32 	%rd8, %r32, 4;
	add.s64 	%rd9, %rd1, %rd8;
	ld.global.f32 	%f1, [%rd9];
	ld.global.u32 	%r26, [%rd2];
	cvt.rn.f32.s32 	%f2, %r26;
	div.rn.f32 	%f3, %f1, %f2;
	st.global.f32 	[%rd9], %f3;
	add.s32 	%r32, %r32, 512;
	add.s32 	%r31, %r31, 1;
	setp.ne.s32 	%p3, %r31, 0;
	@%p3 bra 	$L__BB4_3;
$L__BB4_4:
	setp.lt.u32 	%p4, %r3, 1536;
	@%p4 bra 	$L__BB4_7;
	add.s64 	%rd3, %rd1, 4096;
	add.s32 	%r34, %r35, %r2;
$L__BB4_6:
	mul.wide.s32 	%rd10, %r34, 4;
	add.s64 	%rd11, %rd3, %rd10;
	ld.global.f32 	%f4, [%rd11+-4096];
	ld.global.u32 	%r27, [%rd2];
	cvt.rn.f32.s32 	%f5, %r27;
	div.rn.f32 	%f6, %f4, %f5;
	st.global.f32 	[%rd11+-4096], %f6;
	ld.global.f32 	%f7, [%rd11+-2048];
	ld.global.u32 	%r28, [%rd2];
	cvt.rn.f32.s32 	%f8, %r28;
	div.rn.f32 	%f9, %f7, %f8;
	st.global.f32 	[%rd11+-2048], %f9;
	ld.global.f32 	%f10, [%rd11];
	ld.global.u32 	%r29, [%rd2];
	cvt.rn.f32.s32 	%f11, %r29;
	div.rn.f32 	%f12, %f10, %f11;
	st.global.f32 	[%rd11], %f12;
	ld.global.f32 	%f13, [%rd11+2048];
	ld.global.u32 	%r30, [%rd2];
	cvt.rn.f32.s32 	%f14, %r30;
	div.rn.f32 	%f15, %f13, %f14;
	st.global.f32 	[%rd11+2048], %f15;
	add.s32 	%r35, %r35, 2048;
	add.s32 	%r34, %r34, 2048;
	setp.lt.s32 	%p5, %r35, %r17;
	@%p5 bra 	$L__BB4_6;
$L__BB4_7:
	ret;

}


// ===== COMPILED SASS (sm_100) =====

	.target	sm_100

	.elftype	@"ET_EXEC"


//--------------------- .note.nv.tkinfo           --------------------------
	.section	.note.nv.tkinfo,"",@"SHT_NOTE"
	.sectionflags	@"SHF_NOTE_NV_TKINFO"
	.tkinfo
        /*0018*/ 	.word	0x00000002
        /*0030*/ 	.string	""
        /*0030*/ 	.string	"ptxas"
        /*0030*/ 	.string	"Cuda compilation tools, release 13.0, V13.0.88"
        /*0030*/ 	.string	"Build cuda_13.0.r13.0/compiler.36424714_0"
        /*0030*/ 	.string	"-arch sm_100 -m 64 "



//--------------------- .note.nv.cuinfo           --------------------------
	.section	.note.nv.cuinfo,"",@"SHT_NOTE"
	.sectionflags	@"SHF_NOTE_NV_CUINFO"
        /*0018*/ 	.short	0x0002
        /*001a*/ 	.short	0x0064
        /*001c*/ 	.short	0x0082
	.zero		2


//--------------------- .nv.info                  --------------------------
	.section	.nv.info,"",@"SHT_CUDA_INFO"
	.align	4


	//----- nvinfo : EIATTR_REGCOUNT
	.align		4
        /*0000*/ 	.byte	0x04, 0x2f
        /*0002*/ 	.short	(.L_1 - .L_0)
	.align		4
.L_0:
        /*0004*/ 	.word	index@(_Z22cuda_compute_distancesPfS_S_ii)
        /*0008*/ 	.word	0x00000020


	//----- nvinfo : EIATTR_FRAME_SIZE
	.align		4
.L_1:
        /*000c*/ 	.byte	0x04, 0x11
        /*000e*/ 	.short	(.L_3 - .L_2)
	.align		4
.L_2:
        /*0010*/ 	.word	index@($__internal_1_$__cuda_sm20_sqrt_rn_f32_slowpath)
        /*0014*/ 	.word	0x00000000


	//----- nvinfo : EIATTR_FRAME_SIZE
	.align		4
.L_3:
        /*0018*/ 	.byte	0x04, 0x11
        /*001a*/ 	.short	(.L_5 - .L_4)
	.align		4
.L_4:
        /*001c*/ 	.word	index@(_Z22cuda_compute_distancesPfS_S_ii)
        /*0020*/ 	.word	0x00000000


	//----- nvinfo : EIATTR_REGCOUNT
	.align		4
.L_5:
        /*0024*/ 	.byte	0x04, 0x2f
        /*0026*/ 	.short	(.L_7 - .L_6)
	.align		4
.L_6:
        /*0028*/ 	.word	index@(_Z20cuda_compute_argminsPiPfi)
        /*002c*/ 	.word	0x0000001a


	//----- nvinfo : EIATTR_FRAME_SIZE
	.align		4
.L_7:
        /*0030*/ 	.byte	0x04, 0x11
        /*0032*/ 	.short	(.L_9 - .L_8)
	.align		4
.L_8:
        /*0034*/ 	.word	index@(_Z20cuda_compute_argminsPiPfi)
        /*0038*/ 	.word	0x00000000


	//----- nvinfo : EIATTR_REGCOUNT
	.align		4
.L_9:
        /*003c*/ 	.byte	0x04, 0x2f
        /*003e*/ 	.short	(.L_11 - .L_10)
	.align		4
.L_10:
        /*0040*/ 	.word	index@(_Z10cuda_clearPfi)
        /*0044*/ 	.word	0x00000008


	//----- nvinfo : EIATTR_FRAME_SIZE
	.align		4
.L_11:
        /*0048*/ 	.byte	0x04, 0x11
        /*004a*/ 	.short	(.L_13 - .L_12)
	.align		4
.L_12:
        /*004c*/ 	.word	index@(_Z10cuda_clearPfi)
        /*0050*/ 	.word	0x00000000


	//----- nvinfo : EIATTR_REGCOUNT
	.align		4
.L_13:
        /*0054*/ 	.byte	0x04, 0x2f
        /*0056*/ 	.short	(.L_15 - .L_14)
	.align		4
.L_14:
        /*0058*/ 	.word	index@(_Z18cuda_centroid_sumsPfPiS_S0_iii)
        /*005c*/ 	.word	0x00000020


	//----- nvinfo : EIATTR_FRAME_SIZE
	.align		4
.L_15:
        /*0060*/ 	.byte	0x04, 0x11
        /*0062*/ 	.short	(.L_17 - .L_16)
	.align		4
.L_16:
        /*0064*/ 	.word	index@(_Z18cuda_centroid_sumsPfPiS_S0_iii)
        /*0068*/ 	.word	0x00000000


	//----- nvinfo : EIATTR_REGCOUNT
	.align		4
.L_17:
        /*006c*/ 	.byte	0x04, 0x2f
        /*006e*/ 	.short	(.L_19 - .L_18)
	.align		4
.L_18:
        /*0070*/ 	.word	index@(_Z19cuda_centroid_meansPfPiii)
        /*0074*/ 	.word	0x00000018


	//----- nvinfo : EIATTR_FRAME_SIZE
	.align		4
.L_19:
        /*0078*/ 	.byte	0x04, 0x11
        /*007a*/ 	.short	(.L_21 - .L_20)
	.align		4
.L_20:
        /*007c*/ 	.word	index@($__internal_0_$__cuda_sm3x_div_rn_noftz_f32_slowpath)
        /*0080*/ 	.word	0x00000000


	//----- nvinfo : EIATTR_FRAME_SIZE
	.align		4
.L_21:
        /*0084*/ 	.byte	0x04, 0x11
        /*0086*/ 	.short	(.L_23 - .L_22)
	.align		4
.L_22:
        /*0088*/ 	.word	index@(_Z19cuda_centroid_meansPfPiii)
        /*008c*/ 	.word	0x00000000


	//----- nvinfo : EIATTR_MIN_STACK_SIZE
	.align		4
.L_23:
        /*0090*/ 	.byte	0x04, 0x12
        /*0092*/ 	.short	(.L_25 - .L_24)
	.align		4
.L_24:
        /*0094*/ 	.word	index@(_Z19cuda_centroid_meansPfPiii)
        /*0098*/ 	.word	0x00000000


	//----- nvinfo : EIATTR_MIN_STACK_SIZE
	.align		4
.L_25:
        /*009c*/ 	.byte	0x04, 0x12
        /*009e*/ 	.short	(.L_27 - .L_26)
	.align		4
.L_26:
        /*00a0*/ 	.word	index@(_Z18cuda_centroid_sumsPfPiS_S0_iii)
        /*00a4*/ 	.word	0x00000000


	//----- nvinfo : EIATTR_MIN_STACK_SIZE
	.align		4
.L_27:
        /*00a8*/ 	.byte	0x04, 0x12
        /*00aa*/ 	.short	(.L_29 - .L_28)
	.align		4
.L_28:
        /*00ac*/ 	.word	index@(_Z10cuda_clearPfi)
        /*00b0*/ 	.word	0x00000000


	//----- nvinfo : EIATTR_MIN_STACK_SIZE
	.align		4
.L_29:
        /*00b4*/ 	.byte	0x04, 0x12
        /*00b6*/ 	.short	(.L_31 - .L_30)
	.align		4
.L_30:
        /*00b8*/ 	.word	index@(_Z20cuda_compute_argminsPiPfi)
        /*00bc*/ 	.word	0x00000000


	//----- nvinfo : EIATTR_MIN_STACK_SIZE
	.align		4
.L_31:
        /*00c0*/ 	.byte	0x04, 0x12
        /*00c2*/ 	.short	(.L_33 - .L_32)
	.align		4
.L_32:
        /*00c4*/ 	.word	index@(_Z22cuda_compute_distancesPfS_S_ii)
        /*00c8*/ 	.word	0x00000000
.L_33:


//--------------------- .nv.compat                --------------------------
	.section	.nv.compat,"",@"SHT_CUDA_COMPAT_INFO"
	.align	4
        /*0000*/ 	.byte	0x02, 0x09, 0x00, 0x00, 0x02, 0x02, 0x01, 0x00, 0x02, 0x05, 0x05, 0x00, 0x03, 0x07, 0x01, 0x01
        /*0010*/ 	.byte	0x02, 0x03, 0x00, 0x00, 0x02, 0x06, 0x01, 0x00, 0x04, 0x0b, 0x08, 0x00, 0x01, 0x00, 0x00, 0x00
        /*0020*/ 	.byte	0x00, 0x00, 0x00, 0x00


//--------------------- .nv.info._Z19cuda_centroid_meansPfPiii --------------------------
	.section	.nv.info._Z19cuda_centroid_meansPfPiii,"",@"SHT_CUDA_INFO"
	.sectionflags	@""
	.align	4


	//----- nvinfo : EIATTR_CUDA_API_VERSION
	.align		4
        /*0000*/ 	.byte	0x04, 0x37
        /*0002*/ 	.short	(.L_35 - .L_34)
.L_34:
        /*0004*/ 	.word	0x00000082


	//----- nvinfo : EIATTR_KPARAM_INFO
	.align		4
.L_35:
        /*0008*/ 	.byte	0x04, 0x17
        /*000a*/ 	.short	(.L_37 - .L_36)
.L_36:
        /*000c*/ 	.word	0x00000000
        /*0010*/ 	.short	0x0003
        /*0012*/ 	.short	0x0014
        /*0014*/ 	.byte	0x00, 0xf0, 0x11, 0x00


	//----- nvinfo : EIATTR_KPARAM_INFO
	.align		4
.L_37:
        /*0018*/ 	.byte	0x04, 0x17
        /*001a*/ 	.short	(.L_39 - .L_38)
.L_38:
        /*001c*/ 	.word	0x00000000
        /*0020*/ 	.short	0x0002
        /*0022*/ 	.short	0x0010
        /*0024*/ 	.byte	0x00, 0xf0, 0x11, 0x00


	//----- nvinfo : EIATTR_KPARAM_INFO
	.align		4
.L_39:
        /*0028*/ 	.byte	0x04, 0x17
        /*002a*/ 	.short	(.L_41 - .L_40)
.L_40:
        /*002c*/ 	.word	0x00000000
        /*0030*/ 	.short	0x0001
        /*0032*/ 	.short	0x0008
        /*0034*/ 	.byte	0x00, 0xf5, 0x21, 0x00


	//----- nvinfo : EIATTR_KPARAM_INFO
	.align		4
.L_41:
        /*0038*/ 	.byte	0x04, 0x17
        /*003a*/ 	.short	(.L_43 - .L_42)
.L_42:
        /*003c*/ 	.word	0x00000000
        /*0040*/ 	.short	0x0000
        /*0042*/ 	.short	0x0000
        /*0044*/ 	.byte	0x00, 0xf5, 0x21, 0x00


	//----- nvinfo : EIATTR_SPARSE_MMA_MASK
	.align		4
.L_43:
        /*0048*/ 	.byte	0x03, 0x50
        /*004a*/ 	.short	0x0000


	//----- nvinfo : EIATTR_MAXREG_COUNT
	.align		4
        /*004c*/ 	.byte	0x03, 0x1b
        /*004e*/ 	.short	0x00ff


	//----- nvinfo : EIATTR_MERCURY_ISA_VERSION
	.align		4
        /*0050*/ 	.byte	0x03, 0x5f
        /*0052*/ 	.short	0x0101


	//----- nvinfo : EIATTR_VRC_CTA_INIT_COUNT
	.align		4
        /*0054*/ 	.byte	0x02, 0x4a
	.zero		1
	.zero		1


	//----- nvinfo : EIATTR_EXIT_INSTR_OFFSETS
	.align		4
        /*0058*/ 	.byte	0x04, 0x1c
        /*005a*/ 	.short	(.L_45 - .L_44)


	//   ....[0]....
.L_44:
        /*005c*/ 	.word	0x00000040


	//   ....[1]....
        /*0060*/ 	.word	0x000002f0


	//   ....[2]....
        /*0064*/ 	.word	0x00000810


	//----- nvinfo : EIATTR_CRS_STACK_SIZE
	.align		4
.L_45:
        /*0068*/ 	.byte	0x04, 0x1e
        /*006a*/ 	.short	(.L_47 - .L_46)
.L_46:
        /*006c*/ 	.word	0x00000000


	//----- nvinfo : EIATTR_CBANK_PARAM_SIZE
	.align		4
.L_47:
        /*0070*/ 	.byte	0x03, 0x19
        /*0072*/ 	.short	0x0018


	//----- nvinfo : EIATTR_PARAM_CBANK
	.align		4
        /*0074*/ 	.byte	0x04, 0x0a
        /*0076*/ 	.short	(.L_49 - .L_48)
	.align		4
.L_48:
        /*0078*/ 	.word	index@(.nv.constant0._Z19cuda_centroid_meansPfPiii)
        /*007c*/ 	.short	0x0380
        /*007e*/ 	.short	0x0018


	//----- nvinfo : EIATTR_SW_WAR
	.align		4
.L_49:
        /*0080*/ 	.byte	0x04, 0x36
        /*0082*/ 	.short	(.L_51 - .L_50)
.L_50:
        /*0084*/ 	.word	0x00000008
.L_51:


//--------------------- .nv.info._Z18cuda_centroid_sumsPfPiS_S0_iii --------------------------
	.section	.nv.info._Z18cuda_centroid_sumsPfPiS_S0_iii,"",@"SHT_CUDA_INFO"
	.sectionflags	@""
	.align	4


	//----- nvinfo : EIATTR_CUDA_API_VERSION
	.align		4
        /*0000*/ 	.byte	0x04, 0x37
        /*0002*/ 	.short	(.L_53 - .L_52)
.L_52:
        /*0004*/ 	.word	0x00000082


	//----- nvinfo : EIATTR_KPARAM_INFO
	.align		4
.L_53:
        /*0008*/ 	.byte	0x04, 0x17
        /*000a*/ 	.short	(.L_55 - .L_54)
.L_54:
        /*000c*/ 	.word	0x00000000
        /*0010*/ 	.short	0x0006
        /*0012*/ 	.short	0x0028
        /*0014*/ 	.byte	0x00, 0xf0, 0x11, 0x00


	//----- nvinfo : EIATTR_KPARAM_INFO
	.align		4
.L_55:
        /*0018*/ 	.byte	0x04, 0x17
        /*001a*/ 	.short	(.L_57 - .L_56)
.L_56:
        /*001c*/ 	.word	0x00000000
        /*0020*/ 	.short	0x0005
        /*0022*/ 	.short	0x0024
        /*0024*/ 	.byte	0x00, 0xf0, 0x11, 0x00


	//----- nvinfo : EIATTR_KPARAM_INFO
	.align		4
.L_57:
        /*0028*/ 	.byte	0x04, 0x17
        /*002a*/ 	.short	(.L_59 - .L_58)
.L_58:
        /*002c*/ 	.word	0x00000000
        /*0030*/ 	.short	0x0004
        /*0032*/ 	.short	0x0020
        /*0034*/ 	.byte	0x00, 0xf0, 0x11, 0x00


	//----- nvinfo : EIATTR_KPARAM_INFO
	.align		4
.L_59:
        /*0038*/ 	.byte	0x04, 0x17
        /*003a*/ 	.short	(.L_61 - .L_60)
.L_60:
        /*003c*/ 	.word	0x00000000
        /*0040*/ 	.short	0x0003
        /*0042*/ 	.short	0x0018
        /*0044*/ 	.byte	0x00, 0xf5, 0x21, 0x00


	//----- nvinfo : EIATTR_KPARAM_INFO
	.align		4
.L_61:
        /*0048*/ 	.byte	0x04, 0x17
        /*004a*/ 	.short	(.L_63 - .L_62)
.L_62:
        /*004c*/ 	.word	0x00000000
        /*0050*/ 	.short	0x0002
        /*0052*/ 	.short	0x0010
        /*0054*/ 	.byte	0x00, 0xf5, 0x21, 0x00


	//----- nvinfo : EIATTR_KPARAM_INFO
	.align		4
.L_63:
        /*0058*/ 	.byte	0x04, 0x17
        /*005a*/ 	.short	(.L_65 - .L_64)
.L_64:
        /*005c*/ 	.word	0x00000000
        /*0060*/ 	.short	0x0001
        /*0062*/ 	.short	0x0008
        /*0064*/ 	.byte	0x00, 0xf5, 0x21, 0x00


	//----- nvinfo : EIATTR_KPARAM_INFO
	.align		4
.L_65:
        /*0068*/ 	.byte	0x04, 0x17
        /*006a*/ 	.short	(.L_67 - .L_66)
.L_66:
        /*006c*/ 	.word	0x00000000
        /*0070*/ 	.short	0x0000
        /*0072*/ 	.short	0x0000
        /*0074*/ 	.byte	0x00, 0xf5, 0x21, 0x00


	//----- nvinfo : EIATTR_SPARSE_MMA_MASK
	.align		4
.L_67:
        /*0078*/ 	.byte	0x03, 0x50
        /*007a*/ 	.short	0x0000


	//----- nvinfo : EIATTR_MAXREG_COUNT
	.align		4
        /*007c*/ 	.byte	0x03, 0x1b
        /*007e*/ 	.short	0x00ff


	//----- nvinfo : EIATTR_NUM_BARRIERS
	.align		4
        /*0080*/ 	.byte	0x02, 0x4c
        /*0082*/ 	.byte	0x01
	.zero		1


	//----- nvinfo : EIATTR_MERCURY_ISA_VERSION
	.align		4
        /*0084*/ 	.byte	0x03, 0x5f
        /*0086*/ 	.short	0x0101


	//----- nvinfo : EIATTR_INT_WARP_WIDE_INSTR_OFFSETS
	.align		4
        /*0088*/ 	.byte	0x04, 0x31
        /*008a*/ 	.short	(.L_69 - .L_68)


	//   ....[0]....
.L_68:
        /*008c*/ 	.word	0x000013e0


	//----- nvinfo : EIATTR_VRC_CTA_INIT_COUNT
	.align		4
.L_69:
        /*0090*/ 	.byte	0x02, 0x4a
	.zero		1
	.zero		1


	//----- nvinfo : EIATTR_EXIT_INSTR_OFFSETS
	.align		4
        /*0094*/ 	.byte	0x04, 0x1c
        /*0096*/ 	.short	(.L_71 - .L_70)


	//   ....[0]....
.L_70:
        /*0098*/ 	.word	0x00000050


	//   ....[1]....
        /*009c*/ 	.word	0x000016b0


	//   ....[2]....
        /*00a0*/ 	.word	0x000017f0


	//   ....[3]....
        /*00a4*/ 	.word	0x000018f0


	//   ....[4]....
        /*00a8*/ 	.word	0x00001970


	//----- nvinfo : EIATTR_CRS_STACK_SIZE
	.align		4
.L_71:
        /*00ac*/ 	.byte	0x04, 0x1e
        /*00ae*/ 	.short	(.L_73 - .L_72)
.L_72:
        /*00b0*/ 	.word	0x00000000


	//----- nvinfo : EIATTR_CBANK_PARAM_SIZE
	.align		4
.L_73:
        /*00b4*/ 	.byte	0x03, 0x19
        /*00b6*/ 	.short	0x002c


	//----- nvinfo : EIATTR_PARAM_CBANK
	.align		4
        /*00b8*/ 	.byte	0x04, 0x0a
        /*00ba*/ 	.short	(.L_75 - .L_74)
	.align		4
.L_74:
        /*00bc*/ 	.word	index@(.nv.constant0._Z18cuda_centroid_sumsPfPiS_S0_iii)
        /*00c0*/ 	.short	0x0380
        /*00c2*/ 	.short	0x002c


	//----- nvinfo : EIATTR_SW_WAR
	.align		4
.L_75:
        /*00c4*/ 	.byte	0x04, 0x36
        /*00c6*/ 	.short	(.L_77 - .L_76)
.L_76:
        /*00c8*/ 	.word	0x00000008
.L_77:


//--------------------- .nv.info._Z10cuda_clearPfi --------------------------
	.section	.nv.info._Z10cuda_clearPfi,"",@"SHT_CUDA_INFO"
	.sectionflags	@""
	.align	4


	//----- nvinfo : EIATTR_CUDA_API_VERSION
	.align		4
        /*0000*/ 	.byte	0x04, 0x37
        /*0002*/ 	.short	(.L_79 - .L_78)
.L_78:
        /*0004*/ 	.word	0x00000082


	//----- nvinfo : EIATTR_KPARAM_INFO
	.align		4
.L_79:
        /*0008*/ 	.byte	0x04, 0x17
        /*000a*/ 	.short	(.L_81 - .L_80)
.L_80:
        /*000c*/ 	.word	0x00000000
        /*0010*/ 	.short	0x0001
        /*0012*/ 	.short	0x0008
        /*0014*/ 	.byte	0x00, 0xf0, 0x11, 0x00


	//----- nvinfo : EIATTR_KPARAM_INFO
	.align		4
.L_81:
        /*0018*/ 	.byte	0x04, 0x17
        /*001a*/ 	.short	(.L_83 - .L_82)
.L_82:
        /*001c*/ 	.word	0x00000000
        /*0020*/ 	.short	0x0000
        /*0022*/ 	.short	0x0000
        /*0024*/ 	.byte	0x00, 0xf5, 0x21, 0x00


	//----- nvinfo : EIATTR_SPARSE_MMA_MASK
	.align		4
.L_83:
        /*0028*/ 	.byte	0x03, 0x50
        /*002a*/ 	.short	0x0000


	//----- nvinfo : EIATTR_MAXREG_COUNT
	.align		4
        /*002c*/ 	.byte	0x03, 0x1b
        /*002e*/ 	.short	0x00ff


	//----- nvinfo : EIATTR_MERCURY_ISA_VERSION
	.align		4
        /*0030*/ 	.byte	0x03, 0x5f
        /*0032*/ 	.short	0x0101


	//----- nvinfo : EIATTR_VRC_CTA_INIT_COUNT
	.align		4
        /*0034*/ 	.byte	0x02, 0x4a
	.zero		1
	.zero		1


	//----- nvinfo : EIATTR_EXIT_INSTR_OFFSETS
	.align		4
        /*0038*/ 	.byte	0x04, 0x1c
        /*003a*/ 	.short	(.L_85 - .L_84)


	//   ....[0]....
.L_84:
        /*003c*/ 	.word	0x00000070


	//   ....[1]....
        /*0040*/ 	.word	0x000000c0


	//----- nvinfo : EIATTR_CBANK_PARAM_SIZE
	.align		4
.L_85:
        /*0044*/ 	.byte	0x03, 0x19
        /*0046*/ 	.short	0x000c


	//----- nvinfo : EIATTR_PARAM_CBANK
	.align		4
        /*0048*/ 	.byte	0x04, 0x0a
        /*004a*/ 	.short	(.L_87 - .L_86)
	.align		4
.L_86:
        /*004c*/ 	.word	index@(.nv.constant0._Z10cuda_clearPfi)
        /*0050*/ 	.short	0x0380
        /*0052*/ 	.short	0x000c


	//----- nvinfo : EIATTR_SW_WAR
	.align		4
.L_87:
        /*0054*/ 	.byte	0x04, 0x36
        /*0056*/ 	.short	(.L_89 - .L_88)
.L_88:
        /*0058*/ 	.word	0x00000008
.L_89:


//--------------------- .nv.info._Z20cuda_compute_argminsPiPfi --------------------------
	.section	.nv.info._Z20cuda_compute_argminsPiPfi,"",@"SHT_CUDA_INFO"
	.sectionflags	@""
	.align	4


	//----- nvinfo : EIATTR_CUDA_API_VERSION
	.align		4
        /*0000*/ 	.byte	0x04, 0x37
        /*0002*/ 	.short	(.L_91 - .L_90)
.L_90:
        /*0004*/ 	.word	0x00000082


	//----- nvinfo : EIATTR_KPARAM_INFO
	.align		4
.L_91:
        /*0008*/ 	.byte	0x04, 0x17
        /*000a*/ 	.short	(.L_93 - .L_92)
.L_92:
        /*000c*/ 	.word	0x00000000
        /*0010*/ 	.short	0x0002
        /*0012*/ 	.short	0x0010
        /*0014*/ 	.byte	0x00, 0xf0, 0x11, 0x00


	//----- nvinfo : EIATTR_KPARAM_INFO
	.align		4
.L_93:
        /*0018*/ 	.byte	0x04, 0x17
        /*001a*/ 	.short	(.L_95 - .L_94)
.L_94:
        /*001c*/ 	.word	0x00000000
        /*0020*/ 	.short	0x0001
        /*0022*/ 	.short	0x0008
        /*0024*/ 	.byte	0x00, 0xf5, 0x21, 0x00


	//----- nvinfo : EIATTR_KPARAM_INFO
	.align		4
.L_95:
        /*0028*/ 	.byte	0x04, 0x17
        /*002a*/ 	.short	(.L_97 - .L_96)
.L_96:
        /*002c*/ 	.word	0x00000000
        /*0030*/ 	.short	0x0000
        /*0032*/ 	.short	0x0000
        /*0034*/ 	.byte	0x00, 0xf5, 0x21, 0x00


	//----- nvinfo : EIATTR_SPARSE_MMA_MASK
	.align		4
.L_97:
        /*0038*/ 	.byte	0x03, 0x50
        /*003a*/ 	.short	0x0000


	//----- nvinfo : EIATTR_MAXREG_COUNT
	.align		4
        /*003c*/ 	.byte	0x03, 0x1b
        /*003e*/ 	.short	0x00ff


	//----- nvinfo : EIATTR_NUM_BARRIERS
	.align		4
        /*0040*/ 	.byte	0x02, 0x4c
        /*0042*/ 	.byte	0x01
	.zero		1


	//----- nvinfo : EIATTR_MERCURY_ISA_VERSION
	.align		4
        /*0044*/ 	.byte	0x03, 0x5f
        /*0046*/ 	.short	0x0101


	//----- nvinfo : EIATTR_VRC_CTA_INIT_COUNT
	.align		4
        /*0048*/ 	.byte	0x02, 0x4a
	.zero		1
	.zero		1


	//----- nvinfo : EIATTR_EXIT_INSTR_OFFSETS
	.align		4
        /*004c*/ 	.byte	0x04, 0x1c
        /*004e*/ 	.short	(.L_99 - .L_98)


	//   ....[0]....
.L_98:
        /*0050*/ 	.word	0x00000040


	//   ....[1]....
        /*0054*/ 	.word	0x00000c50


	//   ....[2]....
        /*0058*/ 	.word	0x00000cd0


	//----- nvinfo : EIATTR_CRS_STACK_SIZE
	.align		4
.L_99:
        /*005c*/ 	.byte	0x04, 0x1e
        /*005e*/ 	.short	(.L_101 - .L_100)
.L_100:
        /*0060*/ 	.word	0x00000000


	//----- nvinfo : EIATTR_CBANK_PARAM_SIZE
	.align		4
.L_101:
        /*0064*/ 	.byte	0x03, 0x19
        /*0066*/ 	.short	0x0014


	//----- nvinfo : EIATTR_PARAM_CBANK
	.align		4
        /*0068*/ 	.byte	0x04, 0x0a
        /*006a*/ 	.short	(.L_103 - .L_102)
	.align		4
.L_102:
        /*006c*/ 	.word	index@(.nv.constant0._Z20cuda_compute_argminsPiPfi)
        /*0070*/ 	.short	0x0380
        /*0072*/ 	.short	0x0014


	//----- nvinfo : EIATTR_SW_WAR
	.align		4
.L_103:
        /*0074*/ 	.byte	0x04, 0x36
        /*0076*/ 	.short	(.L_105 - .L_104)
.L_104:
        /*0078*/ 	.word	0x00000008
.L_105:


//--------------------- .nv.info._Z22cuda_compute_distancesPfS_S_ii --------------------------
	.section	.nv.info._Z22cuda_compute_distancesPfS_S_ii,"",@"SHT_CUDA_INFO"
	.sectionflags	@""
	.align	4


	//----- nvinfo : EIATTR_CUDA_API_VERSION
	.align		4
        /*0000*/ 	.byte	0x04, 0x37
        /*0002*/ 	.short	(.L_107 - .L_106)
.L_106:
        /*0004*/ 	.word	0x00000082


	//----- nvinfo : EIATTR_KPARAM_INFO
	.align		4
.L_107:
        /*0008*/ 	.byte	0x04, 0x17
        /*000a*/ 	.short	(.L_109 - .L_108)
.L_108:
        /*000c*/ 	.word	0x00000000
        /*0010*/ 	.short	0x0004
        /*0012*/ 	.short	0x001c
        /*0014*/ 	.byte	0x00, 0xf0, 0x11, 0x00


	//----- nvinfo : EIATTR_KPARAM_INFO
	.align		4
.L_109:
        /*0018*/ 	.byte	0x04, 0x17
        /*001a*/ 	.short	(.L_111 - .L_110)
.L_110:
        /*001c*/ 	.word	0x00000000
        /*0020*/ 	.short	0x0003
        /*0022*/ 	.short	0x0018
        /*0024*/ 	.byte	0x00, 0xf0, 0x11, 0x00


	//----- nvinfo : EIATTR_KPARAM_INFO
	.align		4
.L_111:
        /*0028*/ 	.byte	0x04, 0x17
        /*002a*/ 	.short	(.L_113 - .L_112)
.L_112:
        /*002c*/ 	.word	0x00000000
        /*0030*/ 	.short	0x0002
        /*0032*/ 	.short	0x0010
        /*0034*/ 	.byte	0x00, 0xf5, 0x21, 0x00


	//----- nvinfo : EIATTR_KPARAM_INFO
	.align		4
.L_113:
        /*0038*/ 	.byte	0x04, 0x17
        /*003a*/ 	.short	(.L_115 - .L_114)
.L_114:
        /*003c*/ 	.word	0x00000000
        /*0040*/ 	.short	0x0001
        /*0042*/ 	.short	0x0008
        /*0044*/ 	.byte	0x00, 0xf5, 0x21, 0x00


	//----- nvinfo : EIATTR_KPARAM_INFO
	.align		4
.L_115:
        /*0048*/ 	.byte	0x04, 0x17
        /*004a*/ 	.short	(.L_117 - .L_116)
.L_116:
        /*004c*/ 	.word	0x00000000
        /*0050*/ 	.short	0x0000
        /*0052*/ 	.short	0x0000
        /*0054*/ 	.byte	0x00, 0xf5, 0x21, 0x00


	//----- nvinfo : EIATTR_SPARSE_MMA_MASK
	.align		4
.L_117:
        /*0058*/ 	.byte	0x03, 0x50
        /*005a*/ 	.short	0x0000


	//----- nvinfo : EIATTR_MAXREG_COUNT
	.align		4
        /*005c*/ 	.byte	0x03, 0x1b
        /*005e*/ 	.short	0x00ff


	//----- nvinfo : EIATTR_NUM_BARRIERS
	.align		4
        /*0060*/ 	.byte	0x02, 0x4c
        /*0062*/ 	.byte	0x01
	.zero		1


	//----- nvinfo : EIATTR_MERCURY_ISA_VERSION
	.align		4
        /*0064*/ 	.byte	0x03, 0x5f
        /*0066*/ 	.short	0x0101


	//----- nvinfo : EIATTR_VRC_CTA_INIT_COUNT
	.align		4
        /*0068*/ 	.byte	0x02, 0x4a
	.zero		1
	.zero		1


	//----- nvinfo : EIATTR_EXIT_INSTR_OFFSETS
	.align		4
        /*006c*/ 	.byte	0x04, 0x1c
        /*006e*/ 	.short	(.L_119 - .L_118)


	//   ....[0]....
.L_118:
        /*0070*/ 	.word	0x000001f0


	//   ....[1]....
        /*0074*/ 	.word	0x00001160


	//----- nvinfo : EIATTR_CRS_STACK_SIZE
	.align		4
.L_119:
        /*0078*/ 	.byte	0x04, 0x1e
        /*007a*/ 	.short	(.L_121 - .L_120)
.L_120:
        /*007c*/ 	.word	0x00000000


	//----- nvinfo : EIATTR_CBANK_PARAM_SIZE
	.align		4
.L_121:
        /*0080*/ 	.byte	0x03, 0x19
        /*0082*/ 	.short	0x0020


	//----- nvinfo : EIATTR_PARAM_CBANK
	.align		4
        /*0084*/ 	.byte	0x04, 0x0a
        /*0086*/ 	.short	(.L_123 - .L_122)
	.align		4
.L_122:
        /*0088*/ 	.word	index@(.nv.constant0._Z22cuda_compute_distancesPfS_S_ii)
        /*008c*/ 	.short	0x0380
        /*008e*/ 	.short	0x0020


	//----- nvinfo : EIATTR_SW_WAR
	.align		4
.L_123:
        /*0090*/ 	.byte	0x04, 0x36
        /*0092*/ 	.short	(.L_125 - .L_124)
.L_124:
        /*0094*/ 	.word	0x00000008
.L_125:


//--------------------- .nv.callgraph             --------------------------
	.section	.nv.callgraph,"",@"SHT_CUDA_CALLGRAPH"
	.align	4
	.sectionentsize	8
	.align		4
        /*0000*/ 	.word	0x00000000
	.align		4
        /*0004*/ 	.word	0xffffffff
	.align		4
        /*0008*/ 	.word	0x00000000
	.align		4
        /*000c*/ 	.word	0xfffffffe
	.align		4
        /*0010*/ 	.word	0x00000000
	.align		4
        /*0014*/ 	.word	0xfffffffd
	.align		4
        /*0018*/ 	.word	0x00000000
	.align		4
        /*001c*/ 	.word	0xfffffffc


//--------------------- .text._Z19cuda_centroid_meansPfPiii --------------------------
	.section	.text._Z19cuda_centroid_meansPfPiii,"ax",@progbits
	.align	128
        .global         _Z19cuda_centroid_meansPfPiii
        .type           _Z19cuda_centroid_meansPfPiii,@function
        .size           _Z19cuda_centroid_meansPfPiii,(.L_x_99 - _Z19cuda_centroid_meansPfPiii)
        .other          _Z19cuda_centroid_meansPfPiii,@"STO_CUDA_ENTRY STV_DEFAULT"
_Z19cuda_centroid_meansPfPiii:
.text._Z19cuda_centroid_meansPfPiii:
[----:B------:R-:W-:Y:S01]  /*0000*/  LDC R1, c[0x0][0x37c] ;  /* 0x0000df00ff017b82 */ /* 0x000fe20000000800 */
[----:B------:R-:W0:Y:S01]  /*0010*/  S2R R2, SR_TID.X ;  /* 0x0000000000027919 */ /* 0x000e220000002100 */
[----:B------:R-:W0:Y:S02]  /*0020*/  LDCU UR4, c[0x0][0x394] ;  /* 0x00007280ff0477ac */ /* 0x000e240008000800 */
[----:B0-----:R-:W-:-:S13]  /*0030*/  ISETP.GE.AND P0, PT, R2, UR4, PT ;  /* 0x0000000402007c0c */ /* 0x001fda000bf06270 */
[----:B------:R-:W-:Y:S05]  /*0040*/  @P0 EXIT ;  /* 0x000000000000094d */ /* 0x000fea0003800000 */
[----:B------:R-:W0:Y:S01]  /*0050*/  S2R R11, SR_CTAID.X ;  /* 0x00000000000b7919 */ /* 0x000e220000002500 */
[----:B------:R-:W-:Y:S01]  /*0060*/  LOP3.LUT R10, RZ, R2, RZ, 0x33, !PT ;  /* 0x00000002ff0a7212 */ /* 0x000fe200078e33ff */
[----:B------:R-:W0:Y:S01]  /*0070*/  LDC.64 R4, c[0x0][0x388] ;  /* 0x0000e200ff047b82 */ /* 0x000e220000000a00 */
[----:B------:R-:W1:Y:S01]  /*0080*/  LDCU.64 UR6, c[0x0][0x358] ;  /* 0x00006b00ff0677ac */ /* 0x000e620008000a00 */
[----:B------:R-:W-:Y:S02]  /*0090*/  BSSY.RECONVERGENT B0, `(.L_x_0) ;  /* 0x0000024000007945 */ /* 0x000fe40003800200 */
[----:B------:R-:W-:-:S05]  /*00a0*/  VIADD R10, R10, UR4 ;  /* 0x000000040a0a7c36 */ /* 0x000fca0008000000 */
[----:B------:R-:W-:-:S04]  /*00b0*/  LOP3.LUT R0, R10, 0x600, RZ, 0xc0, !PT ;  /* 0x000006000a007812 */ /* 0x000fc800078ec0ff */
[----:B------:R-:W-:Y:S01]  /*00c0*/  ISETP.NE.AND P0, PT, R0, 0x600, PT ;  /* 0x000006000000780c */ /* 0x000fe20003f05270 */
[----:B0-----:R-:W-:-:S12]  /*00d0*/  IMAD.WIDE.U32 R4, R11, 0x4, R4 ;  /* 0x000000040b047825 */ /* 0x001fd800078e0004 */
[----:B-1----:R-:W-:Y:S05]  /*00e0*/  @!P0 BRA `(.L_x_1) ;  /* 0x0000000000788947 */ /* 0x002fea0003800000 */
[----:B------:R-:W0:Y:S01]  /*00f0*/  LDC.64 R8, c[0x0][0x380] ;  /* 0x0000e000ff087b82 */ /* 0x000e220000000a00 */
[----:B------:R-:W-:Y:S01]  /*0100*/  LEA.HI R0, R10, 0x1, RZ, 0x17 ;  /* 0x000000010a007811 */ /* 0x000fe200078fb8ff */
[----:B------:R-:W-:-:S04]  /*0110*/  IMAD R13, R11, UR4, R2 ;  /* 0x000000040b0d7c24 */ /* 0x000fc8000f8e0202 */
[C---:B------:R-:W-:Y:S01]  /*0120*/  IMAD.SHL.U32 R3, R0.reuse, 0x200, RZ ;  /* 0x0000020000037824 */ /* 0x040fe200078e00ff */
[----:B------:R-:W-:-:S04]  /*0130*/  LOP3.LUT R0, R0, 0x3, RZ, 0xc0, !PT ;  /* 0x0000000300007812 */ /* 0x000fc800078ec0ff */
[----:B------:R-:W-:Y:S01]  /*0140*/  LOP3.LUT R3, R3, 0x600, RZ, 0xc0, !PT ;  /* 0x0000060003037812 */ /* 0x000fe200078ec0ff */
[----:B------:R-:W-:-:S04]  /*0150*/  IMAD.MOV R12, RZ, RZ, -R0 ;  /* 0x000000ffff0c7224 */ /* 0x000fc800078e0a00 */
[----:B------:R-:W-:-:S07]  /*0160*/  IMAD.IADD R2, R2, 0x1, R3 ;  /* 0x0000000102027824 */ /* 0x000fce00078e0203 */
.L_x_4:
[----:B------:R-:W2:Y:S01]  /*0170*/  LDG.E R3, desc[UR6][R4.64] ;  /* 0x0000000604037981 */ /* 0x000ea2000c1e1900 */
[----:B01----:R-:W-:-:S05]  /*0180*/  IMAD.WIDE R6, R13, 0x4, R8 ;  /* 0x000000040d067825 */ /* 0x003fca00078e0208 */
[----:B------:R-:W3:Y:S01]  /*0190*/  LDG.E R0, desc[UR6][R6.64] ;  /* 0x0000000606007981 */ /* 0x000ee2000c1e1900 */
[----:B------:R-:W-:Y:S01]  /*01a0*/  VIADD R12, R12, 0x1 ;  /* 0x000000010c0c7836 */ /* 0x000fe20000000000 */
[----:B------:R-:W-:Y:S04]  /*01b0*/  BSSY.RECONVERGENT B1, `(.L_x_2) ;  /* 0x000000e000017945 */ /* 0x000fe80003800200 */
[----:B------:R-:W-:Y:S02]  /*01c0*/  ISETP.NE.AND P2, PT, R12, RZ, PT ;  /* 0x000000ff0c00720c */ /* 0x000fe40003f45270 */
[----:B--2---:R-:W-:-:S04]  /*01d0*/  I2FP.F32.S32 R3, R3 ;  /* 0x0000000300037245 */ /* 0x004fc80000201400 */
[----:B------:R-:W0:Y:S08]  /*01e0*/  MUFU.RCP R14, R3 ;  /* 0x00000003000e7308 */ /* 0x000e300000001000 */
[----:B---3--:R-:W1:Y:S01]  /*01f0*/  FCHK P0, R0, R3 ;  /* 0x0000000300007302 */ /* 0x008e620000000000 */
[----:B0-----:R-:W-:-:S04]  /*0200*/  FFMA R15, -R3, R14, 1 ;  /* 0x3f800000030f7423 */ /* 0x001fc8000000010e */
[----:B------:R-:W-:-:S04]  /*0210*/  FFMA R15, R14, R15, R14 ;  /* 0x0000000f0e0f7223 */ /* 0x000fc8000000000e */
[----:B------:R-:W-:-:S04]  /*0220*/  FFMA R14, R0, R15, RZ ;  /* 0x0000000f000e7223 */ /* 0x000fc800000000ff */
[----:B------:R-:W-:-:S04]  /*0230*/  FFMA R16, -R3, R14, R0 ;  /* 0x0000000e03107223 */ /* 0x000fc80000000100 */
[----:B------:R-:W-:Y:S01]  /*0240*/  FFMA R15, R15, R16, R14 ;  /* 0x000000100f0f7223 */ /* 0x000fe2000000000e */
[----:B-1----:R-:W-:Y:S06]  /*0250*/  @!P0 BRA `(.L_x_3) ;  /* 0x00000000000c8947 */ /* 0x002fec0003800000 */
[----:B------:R-:W-:-:S07]  /*0260*/  MOV R14, 0x280 ;  /* 0x00000280000e7802 */ /* 0x000fce0000000f00 */
[----:B------:R-:W-:Y:S05]  /*0270*/  CALL.REL.NOINC `($__internal_0_$__cuda_sm3x_div_rn_noftz_f32_slowpath) ;  /* 0x0000000400687944 */ /* 0x000fea0003c00000 */
[----:B------:R-:W-:-:S07]  /*0280*/  IMAD.MOV.U32 R15, RZ, RZ, R0 ;  /* 0x000000ffff0f7224 */ /* 0x000fce00078e0000 */
.L_x_3:
[----:B------:R-:W-:Y:S05]  /*0290*/  BSYNC.RECONVERGENT B1 ;  /* 0x0000000000017941 */ /* 0x000fea0003800200 */
.L_x_2:
[----:B------:R1:W-:Y:S01]  /*02a0*/  STG.E desc[UR6][R6.64], R15 ;  /* 0x0000000f06007986 */ /* 0x0003e2000c101906 */
[----:B------:R-:W-:Y:S01]  /*02b0*/  IADD3 R13, PT, PT, R13, 0x200, RZ ;  /* 0x000002000d0d7810 */ /* 0x000fe20007ffe0ff */
[----:B------:R-:W-:Y:S06]  /*02c0*/  @P2 BRA `(.L_x_4) ;  /* 0xfffffffc00a82947 */ /* 0x000fec000383ffff */
.L_x_1:
[----:B------:R-:W-:Y:S05]  /*02d0*/  BSYNC.RECONVERGENT B0 ;  /* 0x0000000000007941 */ /* 0x000fea0003800200 */
.L_x_0:
[----:B------:R-:W-:-:S13]  /*02e0*/  ISETP.GE.U32.AND P0, PT, R10, 0x600, PT ;  /* 0x000006000a00780c */ /* 0x000fda0003f06070 */
[----:B------:R-:W-:Y:S05]  /*02f0*/  @!P0 EXIT ;  /* 0x000000000000894d */ /* 0x000fea0003800000 */
[----:B------:R-:W0:Y:S01]  /*0300*/  LDCU.64 UR4, c[0x0][0x380] ;  /* 0x00007000ff0477ac */ /* 0x000e220008000a00 */
[----:B------:R-:W2:Y:S01]  /*0310*/  LDCU UR8, c[0x0][0x394] ;  /* 0x00007280ff0877ac */ /* 0x000ea20008000800 */
[----:B------:R-:W3:Y:S01]  /*0320*/  LDCU UR9, c[0x0][0x394] ;  /* 0x00007280ff0977ac */ /* 0x000ee20008000800 */
[----:B0-----:R-:W-:Y:S01]  /*0330*/  UIADD3 UR4, UP0, UPT, UR4, 0x1000, URZ ;  /* 0x0000100004047890 */ /* 0x001fe2000ff1e0ff */
[----:B--2---:R-:W-:-:S03]  /*0340*/  IMAD R11, R11, UR8, R2 ;  /* 0x000000080b0b7c24 */ /* 0x004fc6000f8e0202 */
[----:B---3--:R-:W-:-:S12]  /*0350*/  UIADD3.X UR5, UPT, UPT, URZ, UR5, URZ, UP0, !UPT ;  /* 0x00000005ff057290 */ /* 0x008fd800087fe4ff */
.L_x_13:
[----:B------:R-:W2:Y:S01]  /*0360*/  LDG.E R3, desc[UR6][R4.64] ;  /* 0x0000000604037981 */ /* 0x000ea2000c1e1900 */
[----:B-1----:R-:W-:Y:S02]  /*0370*/  IMAD.U32 R6, RZ, RZ, UR4 ;  /* 0x00000004ff067e24 */ /* 0x002fe4000f8e00ff */
[----:B------:R-:W-:Y:S02]  /*0380*/  IMAD.U32 R7, RZ, RZ, UR5 ;  /* 0x00000005ff077e24 */ /* 0x000fe4000f8e00ff */
[----:B------:R-:W-:-:S05]  /*0390*/  IMAD.WIDE R6, R11, 0x4, R6 ;  /* 0x000000040b067825 */ /* 0x000fca00078e0206 */
[----:B------:R-:W3:Y:S01]  /*03a0*/  LDG.E R0, desc[UR6][R6.64+-0x1000] ;  /* 0xfff0000606007981 */ /* 0x000ee2000c1e1900 */
[----:B------:R-:W-:Y:S01]  /*03b0*/  BSSY.RECONVERGENT B0, `(.L_x_5) ;  /* 0x000000d000007945 */ /* 0x000fe20003800200 */
        /* <DEDUP_REMOVED lines=12> */
.L_x_6:
[----:B------:R-:W-:Y:S05]  /*0480*/  BSYNC.RECONVERGENT B0 ;  /* 0x0000000000007941 */ /* 0x000fea0003800200 */
.L_x_5:
[----:B------:R0:W-:Y:S04]  /*0490*/  STG.E desc[UR6][R6.64+-0x1000], R9 ;  /* 0xfff0000906007986 */ /* 0x0001e8000c101906 */
[----:B------:R-:W2:Y:S04]  /*04a0*/  LDG.E R3, desc[UR6][R4.64] ;  /* 0x0000000604037981 */ /* 0x000ea8000c1e1900 */
[----:B------:R-:W3:Y:S01]  /*04b0*/  LDG.E R0, desc[UR6][R6.64+-0x800] ;  /* 0xfff8000606007981 */ /* 0x000ee2000c1e1900 */
[----:B------:R-:W-:Y:S01]  /*04c0*/  BSSY.RECONVERGENT B0, `(.L_x_7) ;  /* 0x000000d000007945 */ /* 0x000fe20003800200 */
[----:B--2---:R-:W-:-:S04]  /*04d0*/  I2FP.F32.S32 R3, R3 ;  /* 0x0000000300037245 */ /* 0x004fc80000201400 */
[----:B------:R-:W1:Y:S08]  /*04e0*/  MUFU.RCP R8, R3 ;  /* 0x0000000300087308 */ /* 0x000e700000001000 */
[----:B---3--:R-:W2:Y:S01]  /*04f0*/  FCHK P0, R0, R3 ;  /* 0x0000000300007302 */ /* 0x008ea20000000000 */
[----:B-1----:R-:W-:-:S04]  /*0500*/  FFMA R13, -R3, R8, 1 ;  /* 0x3f800000030d7423 */ /* 0x002fc80000000108 */
[----:B------:R-:W-:-:S04]  /*0510*/  FFMA R13, R8, R13, R8 ;  /* 0x0000000d080d7223 */ /* 0x000fc80000000008 */
[----:B------:R-:W-:-:S04]  /*0520*/  FFMA R8, R0, R13, RZ ;  /* 0x0000000d00087223 */ /* 0x000fc800000000ff */
[----:B------:R-:W-:-:S04]  /*0530*/  FFMA R10, -R3, R8, R0 ;  /* 0x00000008030a7223 */ /* 0x000fc80000000100 */
[----:B------:R-:W-:Y:S01]  /*0540*/  FFMA R13, R13, R10, R8 ;  /* 0x0000000a0d0d7223 */ /* 0x000fe20000000008 */
[----:B0-2---:R-:W-:Y:S06]  /*0550*/  @!P0 BRA `(.L_x_8) ;  /* 0x00000000000c8947 */ /* 0x005fec0003800000 */
[----:B------:R-:W-:-:S07]  /*0560*/  MOV R14, 0x580 ;  /* 0x00000580000e7802 */ /* 0x000fce0000000f00 */
[----:B------:R-:W-:Y:S05]  /*0570*/  CALL.REL.NOINC `($__internal_0_$__cuda_sm3x_div_rn_noftz_f32_slowpath) ;  /* 0x0000000000a87944 */ /* 0x000fea0003c00000 */
[----:B------:R-:W-:-:S07]  /*0580*/  IMAD.MOV.U32 R13, RZ, RZ, R0 ;  /* 0x000000ffff0d7224 */ /* 0x000fce00078e0000 */
.L_x_8:
[----:B------:R-:W-:Y:S05]  /*0590*/  BSYNC.RECONVERGENT B0 ;  /* 0x0000000000007941 */ /* 0x000fea0003800200 */
.L_x_7:
        /* <DEDUP_REMOVED lines=16> */
.L_x_10:
[----:B------:R-:W-:Y:S05]  /*06a0*/  BSYNC.RECONVERGENT B0 ;  /* 0x0000000000007941 */ /* 0x000fea0003800200 */
.L_x_9:
        /* <DEDUP_REMOVED lines=15> */
[----:B------:R-:W-:-:S07]  /*07a0*/  MOV R13, R0 ;  /* 0x00000000000d7202 */ /* 0x000fce0000000f00 */
.L_x_12:
[----:B------:R-:W-:Y:S05]  /*07b0*/  BSYNC.RECONVERGENT B0 ;  /* 0x0000000000007941 */ /* 0x000fea0003800200 */
.L_x_11:
[----:B------:R0:W-:Y:S01]  /*07c0*/  STG.E desc[UR6][R6.64+0x800], R13 ;  /* 0x0008000d06007986 */ /* 0x0001e2000c101906 */
[----:B------:R-:W-:Y:S02]  /*07d0*/  VIADD R2, R2, 0x800 ;  /* 0x0000080002027836 */ /* 0x000fe40000000000 */
[----:B------:R-:W-:-:S03]  /*07e0*/  VIADD R11, R11, 0x800 ;  /* 0x000008000b0b7836 */ /* 0x000fc60000000000 */
[----:B------:R-:W-:-:S13]  /*07f0*/  ISETP.GE.AND P0, PT, R2, UR9, PT ;  /* 0x0000000902007c0c */ /* 0x000fda000bf06270 */
[----:B0-----:R-:W-:Y:S05]  /*0800*/  @!P0 BRA `(.L_x_13) ;  /* 0xfffffff800d48947 */ /* 0x001fea000383ffff */
[----:B------:R-:W-:Y:S05]  /*0810*/  EXIT ;  /* 0x000000000000794d */ /* 0x000fea0003800000 */
        .weak           $__internal_0_$__cuda_sm3x_div_rn_noftz_f32_slowpath
        .type           $__internal_0_$__cuda_sm3x_div_rn_noftz_f32_slowpath,@function
        .size           $__internal_0_$__cuda_sm3x_div_rn_noftz_f32_slowpath,(.L_x_99 - $__internal_0_$__cuda_sm3x_div_rn_noftz_f32_slowpath)
$__internal_0_$__cuda_sm3x_div_rn_noftz_f32_slowpath:
[----:B------:R-:W-:Y:S01]  /*0820*/  SHF.R.U32.HI R15, RZ, 0x17, R3 ;  /* 0x00000017ff0f7819 */ /* 0x000fe20000011603 */
[----:B------:R-:W-:Y:S01]  /*0830*/  BSSY.RECONVERGENT B2, `(.L_x_14) ;  /* 0x0000062000027945 */ /* 0x000fe20003800200 */
[----:B------:R-:W-:Y:S02]  /*0840*/  SHF.R.U32.HI R16, RZ, 0x17, R0 ;  /* 0x00000017ff107819 */ /* 0x000fe40000011600 */
[----:B------:R-:W-:Y:S02]  /*0850*/  LOP3.LUT R15, R15, 0xff, RZ, 0xc0, !PT ;  /* 0x000000ff0f0f7812 */ /* 0x000fe400078ec0ff */
[----:B------:R-:W-:-:S03]  /*0860*/  LOP3.LUT R19, R16, 0xff, RZ, 0xc0, !PT ;  /* 0x000000ff10137812 */ /* 0x000fc600078ec0ff */
[----:B------:R-:W-:Y:S02]  /*0870*/  VIADD R18, R15, 0xffffffff ;  /* 0xffffffff0f127836 */ /* 0x000fe40000000000 */
[----:B------:R-:W-:-:S03]  /*0880*/  VIADD R17, R19, 0xffffffff ;  /* 0xffffffff13117836 */ /* 0x000fc60000000000 */
[----:B------:R-:W-:-:S04]  /*0890*/  ISETP.GT.U32.AND P0, PT, R18, 0xfd, PT ;  /* 0x000000fd1200780c */ /* 0x000fc80003f04070 */
[----:B------:R-:W-:-:S13]  /*08a0*/  ISETP.GT.U32.OR P0, PT, R17, 0xfd, P0 ;  /* 0x000000fd1100780c */ /* 0x000fda0000704470 */
[----:B------:R-:W-:Y:S01]  /*08b0*/  @!P0 MOV R16, RZ ;  /* 0x000000ff00108202 */ /* 0x000fe20000000f00 */
[----:B------:R-:W-:Y:S06]  /*08c0*/  @!P0 BRA `(.L_x_15) ;  /* 0x00000000005c8947 */ /* 0x000fec0003800000 */
[----:B------:R-:W-:Y:S02]  /*08d0*/  FSETP.GTU.FTZ.AND P0, PT, |R0|, +INF , PT ;  /* 0x7f8000000000780b */ /* 0x000fe40003f1c200 */
[----:B------:R-:W-:-:S04]  /*08e0*/  FSETP.GTU.FTZ.AND P1, PT, |R3|, +INF , PT ;  /* 0x7f8000000300780b */ /* 0x000fc80003f3c200 */
[----:B------:R-:W-:-:S13]  /*08f0*/  PLOP3.LUT P0, PT, P0, P1, PT, 0xf8, 0x8f ;  /* 0x00000000008f781c */ /* 0x000fda0000703f70 */
[----:B------:R-:W-:Y:S05]  /*0900*/  @P0 BRA `(.L_x_16) ;  /* 0x00000004004c0947 */ /* 0x000fea0003800000 */
[----:B------:R-:W-:-:S13]  /*0910*/  LOP3.LUT P0, RZ, R3, 0x7fffffff, R0, 0xc8, !PT ;  /* 0x7fffffff03ff7812 */ /* 0x000fda000780c800 */
[----:B------:R-:W-:Y:S05]  /*0920*/  @!P0 BRA `(.L_x_17) ;  /* 0x00000004003c8947 */ /* 0x000fea0003800000 */
[C---:B------:R-:W-:Y:S02]  /*0930*/  FSETP.NEU.FTZ.AND P3, PT, |R0|.reuse, +INF , PT ;  /* 0x7f8000000000780b */ /* 0x040fe40003f7d200 */
[----:B------:R-:W-:Y:S02]  /*0940*/  FSETP.NEU.FTZ.AND P1, PT, |R3|, +INF , PT ;  /* 0x7f8000000300780b */ /* 0x000fe40003f3d200 */
[----:B------:R-:W-:-:S11]  /*0950*/  FSETP.NEU.FTZ.AND P0, PT, |R0|, +INF , PT ;  /* 0x7f8000000000780b */ /* 0x000fd60003f1d200 */
[----:B------:R-:W-:Y:S05]  /*0960*/  @!P1 BRA !P3, `(.L_x_17) ;  /* 0x00000004002c9947 */ /* 0x000fea0005800000 */
[----:B------:R-:W-:-:S04]  /*0970*/  LOP3.LUT P3, RZ, R0, 0x7fffffff, RZ, 0xc0, !PT ;  /* 0x7fffffff00ff7812 */ /* 0x000fc8000786c0ff */
[----:B------:R-:W-:-:S13]  /*0980*/  PLOP3.LUT P1, PT, P1, P3, PT, 0x2f, 0xf2 ;  /* 0x0000000000f2781c */ /* 0x000fda0000f26577 */
[----:B------:R-:W-:Y:S05]  /*0990*/  @P1 BRA `(.L_x_18) ;  /* 0x0000000400181947 */ /* 0x000fea0003800000 */
[----:B------:R-:W-:-:S04]  /*09a0*/  LOP3.LUT P1, RZ, R3, 0x7fffffff, RZ, 0xc0, !PT ;  /* 0x7fffffff03ff7812 */ /* 0x000fc8000782c0ff */
[----:B------:R-:W-:-:S13]  /*09b0*/  PLOP3.LUT P0, PT, P0, P1, PT, 0x2f, 0xf2 ;  /* 0x0000000000f2781c */ /* 0x000fda0000702577 */
[----:B------:R-:W-:Y:S05]  /*09c0*/  @P0 BRA `(.L_x_19) ;  /* 0x0000000400000947 */ /* 0x000fea0003800000 */
[----:B------:R-:W-:Y:S02]  /*09d0*/  ISETP.GE.AND P0, PT, R17, RZ, PT ;  /* 0x000000ff1100720c */ /* 0x000fe40003f06270 */
[----:B------:R-:W-:-:S11]  /*09e0*/  ISETP.GE.AND P1, PT, R18, RZ, PT ;  /* 0x000000ff1200720c */ /* 0x000fd60003f26270 */
[----:B------:R-:W-:Y:S02]  /*09f0*/  @P0 IMAD.MOV.U32 R16, RZ, RZ, RZ ;  /* 0x000000ffff100224 */ /* 0x000fe400078e00ff */
[----:B------:R-:W-:Y:S01]  /*0a00*/  @!P0 FFMA R0, R0, 1.84467440737095516160e+19, RZ ;  /* 0x5f80000000008823 */ /* 0x000fe200000000ff */
[----:B------:R-:W-:Y:S02]  /*0a10*/  @!P0 IMAD.MOV.U32 R16, RZ, RZ, -0x40 ;  /* 0xffffffc0ff108424 */ /* 0x000fe400078e00ff */
[----:B------:R-:W-:Y:S02]  /*0a20*/  @!P1 FFMA R3, R3, 1.84467440737095516160e+19, RZ ;  /* 0x5f80000003039823 */ /* 0x000fe400000000ff */
[----:B------:R-:W-:-:S07]  /*0a30*/  @!P1 VIADD R16, R16, 0x40 ;  /* 0x0000004010109836 */ /* 0x000fce0000000000 */
.L_x_15:
[----:B------:R-:W-:Y:S01]  /*0a40*/  LEA R18, R15, 0xc0800000, 0x17 ;  /* 0xc08000000f127811 */ /* 0x000fe200078eb8ff */
[----:B------:R-:W-:Y:S01]  /*0a50*/  BSSY.RECONVERGENT B3, `(.L_x_20) ;  /* 0x0000036000037945 */ /* 0x000fe20003800200 */
[----:B------:R-:W-:-:S03]  /*0a60*/  IADD3 R19, PT, PT, R19, -0x7f, RZ ;  /* 0xffffff8113137810 */ /* 0x000fc60007ffe0ff */
[----:B------:R-:W-:Y:S02]  /*0a70*/  IMAD.IADD R20, R3, 0x1, -R18 ;  /* 0x0000000103147824 */ /* 0x000fe400078e0a12 */
[C---:B------:R-:W-:Y:S01]  /*0a80*/  IMAD R0, R19.reuse, -0x800000, R0 ;  /* 0xff80000013007824 */ /* 0x040fe200078e0200 */
[----:B------:R-:W-:Y:S01]  /*0a90*/  IADD3 R19, PT, PT, R19, 0x7f, -R15 ;  /* 0x0000007f13137810 */ /* 0x000fe20007ffe80f */
[----:B------:R-:W0:Y:S01]  /*0aa0*/  MUFU.RCP R3, R20 ;  /* 0x0000001400037308 */ /* 0x000e220000001000 */
[----:B------:R-:W-:-:S03]  /*0ab0*/  FADD.FTZ R17, -R20, -RZ ;  /* 0x800000ff14117221 */ /* 0x000fc60000010100 */
[----:B------:R-:W-:Y:S02]  /*0ac0*/  IMAD.IADD R19, R19, 0x1, R16 ;  /* 0x0000000113137824 */ /* 0x000fe400078e0210 */
[----:B0-----:R-:W-:-:S04]  /*0ad0*/  FFMA R18, R3, R17, 1 ;  /* 0x3f80000003127423 */ /* 0x001fc80000000011 */
[----:B------:R-:W-:-:S04]  /*0ae0*/  FFMA R3, R3, R18, R3 ;  /* 0x0000001203037223 */ /* 0x000fc80000000003 */
[----:B------:R-:W-:-:S04]  /*0af0*/  FFMA R18, R0, R3, RZ ;  /* 0x0000000300127223 */ /* 0x000fc800000000ff */
[----:B------:R-:W-:-:S04]  /*0b00*/  FFMA R21, R17, R18, R0 ;  /* 0x0000001211157223 */ /* 0x000fc80000000000 */
[----:B------:R-:W-:-:S04]  /*0b10*/  FFMA R18, R3, R21, R18 ;  /* 0x0000001503127223 */ /* 0x000fc80000000012 */
[----:B------:R-:W-:-:S04]  /*0b20*/  FFMA R17, R17, R18, R0 ;  /* 0x0000001211117223 */ /* 0x000fc80000000000 */
[----:B------:R-:W-:-:S05]  /*0b30*/  FFMA R0, R3, R17, R18 ;  /* 0x0000001103007223 */ /* 0x000fca0000000012 */
[----:B------:R-:W-:-:S04]  /*0b40*/  SHF.R.U32.HI R15, RZ, 0x17, R0 ;  /* 0x00000017ff0f7819 */ /* 0x000fc80000011600 */
[----:B------:R-:W-:-:S05]  /*0b50*/  LOP3.LUT R15, R15, 0xff, RZ, 0xc0, !PT ;  /* 0x000000ff0f0f7812 */ /* 0x000fca00078ec0ff */
[----:B------:R-:W-:-:S04]  /*0b60*/  IMAD.IADD R20, R15, 0x1, R19 ;  /* 0x000000010f147824 */ /* 0x000fc800078e0213 */
[----:B------:R-:W-:-:S05]  /*0b70*/  VIADD R15, R20, 0xffffffff ;  /* 0xffffffff140f7836 */ /* 0x000fca0000000000 */
[----:B------:R-:W-:-:S13]  /*0b80*/  ISETP.GE.U32.AND P0, PT, R15, 0xfe, PT ;  /* 0x000000fe0f00780c */ /* 0x000fda0003f06070 */
[----:B------:R-:W-:Y:S05]  /*0b90*/  @!P0 BRA `(.L_x_21) ;  /* 0x0000000000808947 */ /* 0x000fea0003800000 */
[----:B------:R-:W-:-:S13]  /*0ba0*/  ISETP.GT.AND P0, PT, R20, 0xfe, PT ;  /* 0x000000fe1400780c */ /* 0x000fda0003f04270 */
[----:B------:R-:W-:Y:S05]  /*0bb0*/  @P0 BRA `(.L_x_22) ;  /* 0x00000000006c0947 */ /* 0x000fea0003800000 */
[----:B------:R-:W-:-:S13]  /*0bc0*/  ISETP.GE.AND P0, PT, R20, 0x1, PT ;  /* 0x000000011400780c */ /* 0x000fda0003f06270 */
[----:B------:R-:W-:Y:S05]  /*0bd0*/  @P0 BRA `(.L_x_23) ;  /* 0x0000000000740947 */ /* 0x000fea0003800000 */
[----:B------:R-:W-:Y:S02]  /*0be0*/  ISETP.GE.AND P0, PT, R20, -0x18, PT ;  /* 0xffffffe81400780c */ /* 0x000fe40003f06270 */
[----:B------:R-:W-:-:S11]  /*0bf0*/  LOP3.LUT R0, R0, 0x80000000, RZ, 0xc0, !PT ;  /* 0x8000000000007812 */ /* 0x000fd600078ec0ff */
[----:B------:R-:W-:Y:S05]  /*0c00*/  @!P0 BRA `(.L_x_23) ;  /* 0x0000000000688947 */ /* 0x000fea0003800000 */
[-CC-:B------:R-:W-:Y:S01]  /*0c10*/  FFMA.RZ R15, R3, R17.reuse, R18.reuse ;  /* 0x00000011030f7223 */ /* 0x180fe2000000c012 */
[C---:B------:R-:W-:Y:S02]  /*0c20*/  ISETP.NE.AND P3, PT, R20.reuse, RZ, PT ;  /* 0x000000ff1400720c */ /* 0x040fe40003f65270 */
[C---:B------:R-:W-:Y:S02]  /*0c30*/  ISETP.NE.AND P1, PT, R20.reuse, RZ, PT ;  /* 0x000000ff1400720c */ /* 0x040fe40003f25270 */
[----:B------:R-:W-:Y:S01]  /*0c40*/  LOP3.LUT R16, R15, 0x7fffff, RZ, 0xc0, !PT ;  /* 0x007fffff0f107812 */ /* 0x000fe200078ec0ff */
[CCC-:B------:R-:W-:Y:S01]  /*0c50*/  FFMA.RP R15, R3.reuse, R17.reuse, R18.reuse ;  /* 0x00000011030f7223 */ /* 0x1c0fe20000008012 */
[----:B------:R-:W-:Y:S01]  /*0c60*/  FFMA.RM R18, R3, R17, R18 ;  /* 0x0000001103127223 */ /* 0x000fe20000004012 */
[----:B------:R-:W-:Y:S01]  /*0c70*/  VIADD R3, R20, 0x20 ;  /* 0x0000002014037836 */ /* 0x000fe20000000000 */
[----:B------:R-:W-:Y:S02]  /*0c80*/  LOP3.LUT R16, R16, 0x800000, RZ, 0xfc, !PT ;  /* 0x0080000010107812 */ /* 0x000fe400078efcff */
[----:B------:R-:W-:-:S02]  /*0c90*/  IADD3 R17, PT, PT, -R20, RZ, RZ ;  /* 0x000000ff14117210 */ /* 0x000fc40007ffe1ff */
[----:B------:R-:W-:Y:S02]  /*0ca0*/  SHF.L.U32 R3, R16, R3, RZ ;  /* 0x0000000310037219 */ /* 0x000fe400000006ff */
[----:B------:R-:W-:Y:S02]  /*0cb0*/  FSETP.NEU.FTZ.AND P0, PT, R15, R18, PT ;  /* 0x000000120f00720b */ /* 0x000fe40003f1d000 */
[----:B------:R-:W-:Y:S02]  /*0cc0*/  SEL R15, R17, RZ, P3 ;  /* 0x000000ff110f7207 */ /* 0x000fe40001800000 */
[----:B------:R-:W-:Y:S02]  /*0cd0*/  ISETP.NE.AND P1, PT, R3, RZ, P1 ;  /* 0x000000ff0300720c */ /* 0x000fe40000f25270 */
[----:B------:R-:W-:Y:S02]  /*0ce0*/  SHF.R.U32.HI R15, RZ, R15, R16 ;  /* 0x0000000fff0f7219 */ /* 0x000fe40000011610 */
[----:B------:R-:W-:-:S02]  /*0cf0*/  PLOP3.LUT P0, PT, P0, P1, PT, 0xf8, 0x8f ;  /* 0x00000000008f781c */ /* 0x000fc40000703f70 */
[----:B------:R-:W-:Y:S02]  /*0d00*/  SHF.R.U32.HI R16, RZ, 0x1, R15 ;  /* 0x00000001ff107819 */ /* 0x000fe4000001160f */
[----:B------:R-:W-:-:S04]  /*0d10*/  SEL R3, RZ, 0x1, !P0 ;  /* 0x00000001ff037807 */ /* 0x000fc80004000000 */
[----:B------:R-:W-:-:S04]  /*0d20*/  LOP3.LUT R18, R3, 0x1, R16, 0xf8, !PT ;  /* 0x0000000103127812 */ /* 0x000fc800078ef810 */
[----:B------:R-:W-:-:S05]  /*0d30*/  LOP3.LUT R15, R18, R15, RZ, 0xc0, !PT ;  /* 0x0000000f120f7212 */ /* 0x000fca00078ec0ff */
[----:B------:R-:W-:-:S05]  /*0d40*/  IMAD.IADD R15, R16, 0x1, R15 ;  /* 0x00000001100f7824 */ /* 0x000fca00078e020f */
[----:B------:R-:W-:Y:S01]  /*0d50*/  LOP3.LUT R0, R15, R0, RZ, 0xfc, !PT ;  /* 0x000000000f007212 */ /* 0x000fe200078efcff */
[----:B------:R-:W-:Y:S06]  /*0d60*/  BRA `(.L_x_23) ;  /* 0x0000000000107947 */ /* 0x000fec0003800000 */
.L_x_22:
[----:B------:R-:W-:-:S04]  /*0d70*/  LOP3.LUT R0, R0, 0x80000000, RZ, 0xc0, !PT ;  /* 0x8000000000007812 */ /* 0x000fc800078ec0ff */
[----:B------:R-:W-:Y:S01]  /*0d80*/  LOP3.LUT R0, R0, 0x7f800000, RZ, 0xfc, !PT ;  /* 0x7f80000000007812 */ /* 0x000fe200078efcff */
[----:B------:R-:W-:Y:S06]  /*0d90*/  BRA `(.L_x_23) ;  /* 0x0000000000047947 */ /* 0x000fec0003800000 */
.L_x_21:
[----:B------:R-:W-:-:S07]  /*0da0*/  IMAD R0, R19, 0x800000, R0 ;  /* 0x0080000013007824 */ /* 0x000fce00078e0200 */
.L_x_23:
[----:B------:R-:W-:Y:S05]  /*0db0*/  BSYNC.RECONVERGENT B3 ;  /* 0x0000000000037941 */ /* 0x000fea0003800200 */
.L_x_20:
[----:B------:R-:W-:Y:S05]  /*0dc0*/  BRA `(.L_x_24) ;  /* 0x0000000000207947 */ /* 0x000fea0003800000 */
.L_x_19:
[----:B------:R-:W-:-:S04]  /*0dd0*/  LOP3.LUT R0, R3, 0x80000000, R0, 0x48, !PT ;  /* 0x8000000003007812 */ /* 0x000fc800078e4800 */
[----:B------:R-:W-:Y:S01]  /*0de0*/  LOP3.LUT R0, R0, 0x7f800000, RZ, 0xfc, !PT ;  /* 0x7f80000000007812 */ /* 0x000fe200078efcff */
[----:B------:R-:W-:Y:S06]  /*0df0*/  BRA `(.L_x_24) ;  /* 0x0000000000147947 */ /* 0x000fec0003800000 */
.L_x_18:
[----:B------:R-:W-:Y:S01]  /*0e00*/  LOP3.LUT R0, R3, 0x80000000, R0, 0x48, !PT ;  /* 0x8000000003007812 */ /* 0x000fe200078e4800 */
[----:B------:R-:W-:Y:S06]  /*0e10*/  BRA `(.L_x_24) ;  /* 0x00000000000c7947 */ /* 0x000fec0003800000 */
.L_x_17:
[----:B------:R-:W0:Y:S01]  /*0e20*/  MUFU.RSQ R0, -QNAN ;  /* 0xffc0000000007908 */ /* 0x000e220000001400 */
[----:B------:R-:W-:Y:S05]  /*0e30*/  BRA `(.L_x_24) ;  /* 0x0000000000047947 */ /* 0x000fea0003800000 */
.L_x_16:
[----:B------:R-:W-:-:S07]  /*0e40*/  FADD.FTZ R0, R0, R3 ;  /* 0x0000000300007221 */ /* 0x000fce0000010000 */
.L_x_24:
[----:B------:R-:W-:Y:S05]  /*0e50*/  BSYNC.RECONVERGENT B2 ;  /* 0x0000000000027941 */ /* 0x000fea0003800200 */
.L_x_14:
[----:B------:R-:W-:-:S04]  /*0e60*/  IMAD.MOV.U32 R15, RZ, RZ, 0x0 ;  /* 0x00000000ff0f7424 */ /* 0x000fc800078e00ff */
[----:B0-----:R-:W-:Y:S05]  /*0e70*/  RET.REL.NODEC R14 `(_Z19cuda_centroid_meansPfPiii) ;  /* 0xfffffff00e607950 */ /* 0x001fea0003c3ffff */
.L_x_25:
[----:B------:R-:W-:-:S00]  /*0e80*/  BRA `(.L_x_25) ;  /* 0xfffffffc00fc7947 */ /* 0x000fc0000383ffff */
[----:B------:R-:W-:-:S00]  /*0e90*/  NOP ;  /* 0x0000000000007918 */ /* 0x000fc00000000000 */
        /* <DEDUP_REMOVED lines=14> */
.L_x_99:


//--------------------- .text._Z18cuda_centroid_sumsPfPiS_S0_iii --------------------------
	.section	.text._Z18cuda_centroid_sumsPfPiS_S0_iii,"ax",@progbits
	.align	128
        .global         _Z18cuda_centroid_sumsPfPiS_S0_iii
        .type           _Z18cuda_centroid_sumsPfPiS_S0_iii,@function
        .size           _Z18cuda_centroid_sumsPfPiS_S0_iii,(.L_x_102 - _Z18cuda_centroid_sumsPfPiS_S0_iii)
        .other          _Z18cuda_centroid_sumsPfPiS_S0_iii,@"STO_CUDA_ENTRY STV_DEFAULT"
_Z18cuda_centroid_sumsPfPiS_S0_iii:
.text._Z18cuda_centroid_sumsPfPiS_S0_iii:
[----:B------:R-:W-:Y:S01]  /*0000*/  LDC R1, c[0x0][0x37c] ;  /* 0x0000df00ff017b82 */ /* 0x000fe20000000800 */
[----:B------:R-:W0:Y:S01]  /*0010*/  S2R R0, SR_TID.X ;  /* 0x0000000000007919 */ /* 0x000e220000002100 */
[----:B------:R-:W0:Y:S01]  /*0020*/  LDCU UR4, c[0x0][0x3a8] ;  /* 0x00007500ff0477ac */ /* 0x000e220008000800 */
[----:B------:R-:W1:Y:S01]  /*0030*/  S2R R13, SR_CTAID.X ;  /* 0x00000000000d7919 */ /* 0x000e620000002500 */
[----:B0-----:R-:W-:-:S13]  /*0040*/  ISETP.GE.AND P0, PT, R0, UR4, PT ;  /* 0x0000000400007c0c */ /* 0x001fda000bf06270 */
[----:B-1----:R-:W-:Y:S05]  /*0050*/  @P0 EXIT ;  /* 0x000000000000094d */ /* 0x002fea0003800000 */
[----:B------:R-:W-:Y:S01]  /*0060*/  LOP3.LUT R8, RZ, R0, RZ, 0x33, !PT ;  /* 0x00000000ff087212 */ /* 0x000fe200078e33ff */
[----:B------:R-:W-:Y:S01]  /*0070*/  BSSY.RECONVERGENT B0, `(.L_x_26) ;  /* 0x0000023000007945 */ /* 0x000fe20003800200 */
[----:B------:R-:W-:-:S03]  /*0080*/  IMAD.MOV.U32 R2, RZ, RZ, R0 ;  /* 0x000000ffff027224 */ /* 0x000fc600078e0000 */
[----:B------:R-:W-:-:S05]  /*0090*/  VIADD R8, R8, UR4 ;  /* 0x0000000408087c36 */ /* 0x000fca0008000000 */
[C---:B------:R-:W-:Y:S02]  /*00a0*/  ISETP.GE.U32.AND P0, PT, R8.reuse, 0x1e00, PT ;  /* 0x00001e000800780c */ /* 0x040fe40003f06070 */
[----:B------:R-:W-:-:S04]  /*00b0*/  LEA.HI R9, R8, 0x1, RZ, 0x17 ;  /* 0x0000000108097811 */ /* 0x000fc800078fb8ff */
[----:B------:R-:W-:-:S04]  /*00c0*/  LOP3.LUT R7, R9, 0xf, RZ, 0xc0, !PT ;  /* 0x0000000f09077812 */ /* 0x000fc800078ec0ff */
[----:B------:R-:W-:-:S03]  /*00d0*/  ISETP.NE.AND P1, PT, R7, RZ, PT ;  /* 0x000000ff0700720c */ /* 0x000fc60003f25270 */
[----:B------:R-:W-:Y:S10]  /*00e0*/  @!P0 BRA `(.L_x_27) ;  /* 0x00000000006c8947 */ /* 0x000ff40003800000 */
[----:B------:R-:W0:Y:S01]  /*00f0*/  S2R R5, SR_CgaCtaId ;  /* 0x0000000000057919 */ /* 0x000e220000008800 */
[----:B------:R-:W-:Y:S01]  /*0100*/  MOV R2, 0x400 ;  /* 0x0000040000027802 */ /* 0x000fe20000000f00 */
[----:B------:R-:W-:Y:S01]  /*0110*/  HFMA2 R3, -RZ, RZ, 0, 0 ;  /* 0x00000000ff037431 */ /* 0x000fe200000001ff */
[----:B------:R-:W-:Y:S02]  /*0120*/  LOP3.LUT R6, R9, 0xfffff0, RZ, 0xc0, !PT ;  /* 0x00fffff009067812 */ /* 0x000fe400078ec0ff */
[----:B0-----:R-:W-:Y:S01]  /*0130*/  LEA R5, R5, R2, 0x18 ;  /* 0x0000000205057211 */ /* 0x001fe200078ec0ff */
[----:B------:R-:W-:-:S07]  /*0140*/  IMAD.MOV.U32 R2, RZ, RZ, R0 ;  /* 0x000000ffff027224 */ /* 0x000fce00078e0000 */
.L_x_28:
[C---:B0-----:R-:W-:Y:S01]  /*0150*/  LEA R4, R2.reuse, R5, 0x2 ;  /* 0x0000000502047211 */ /* 0x041fe200078e10ff */
[----:B------:R-:W-:Y:S01]  /*0160*/  VIADD R3, R3, 0x10 ;  /* 0x0000001003037836 */ /* 0x000fe20000000000 */
[----:B------:R-:W-:-:S03]  /*0170*/  IADD3 R2, PT, PT, R2, 0x2000, RZ ;  /* 0x0000200002027810 */ /* 0x000fc60007ffe0ff */
[----:B------:R0:W-:Y:S01]  /*0180*/  STS [R4], RZ ;  /* 0x000000ff04007388 */ /* 0x0001e20000000800 */
[----:B------:R-:W-:-:S03]  /*0190*/  ISETP.NE.AND P0, PT, R3, R6, PT ;  /* 0x000000060300720c */ /* 0x000fc60003f05270 */
[----:B------:R0:W-:Y:S04]  /*01a0*/  STS [R4+0x800], RZ ;  /* 0x000800ff04007388 */ /* 0x0001e80000000800 */
        /* <DEDUP_REMOVED lines=13> */
[----:B------:R0:W-:Y:S01]  /*0280*/  STS [R4+0x7800], RZ ;  /* 0x007800ff04007388 */ /* 0x0001e20000000800 */
[----:B------:R-:W-:Y:S05]  /*0290*/  @P0 BRA `(.L_x_28) ;  /* 0xfffffffc00ac0947 */ /* 0x000fea000383ffff */
.L_x_27:
[----:B------:R-:W-:Y:S05]  /*02a0*/  BSYNC.RECONVERGENT B0 ;  /* 0x0000000000007941 */ /* 0x000fea0003800200 */
.L_x_26:
[----:B------:R-:W-:Y:S01]  /*02b0*/  BSSY.RECONVERGENT B0, `(.L_x_29) ;  /* 0x0000032000007945 */ /* 0x000fe20003800200 */
[----:B------:R-:W-:Y:S02]  /*02c0*/  LOP3.LUT R11, R13, 0x7, RZ, 0xc0, !PT ;  /* 0x000000070d0b7812 */ /* 0x000fe400078ec0ff */
[----:B------:R-:W-:Y:S01]  /*02d0*/  SHF.R.U32.HI R13, RZ, 0x3, R13 ;  /* 0x00000003ff0d7819 */ /* 0x000fe2000001160d */
[----:B------:R-:W-:Y:S06]  /*02e0*/  @!P1 BRA `(.L_x_30) ;  /* 0x0000000000b89947 */ /* 0x000fec0003800000 */
[----:B------:R-:W-:Y:S01]  /*02f0*/  ISETP.GE.U32.AND P0, PT, R7, 0x8, PT ;  /* 0x000000080700780c */ /* 0x000fe20003f06070 */
[----:B------:R-:W-:Y:S01]  /*0300*/  BSSY.RECONVERGENT B1, `(.L_x_31) ;  /* 0x0000011000017945 */ /* 0x000fe20003800200 */
[----:B------:R-:W-:-:S04]  /*0310*/  LOP3.LUT R5, R9, 0x7, RZ, 0xc0, !PT ;  /* 0x0000000709057812 */ /* 0x000fc800078ec0ff */
[----:B------:R-:W-:-:S07]  /*0320*/  ISETP.NE.AND P1, PT, R5, RZ, PT ;  /* 0x000000ff0500720c */ /* 0x000fce0003f25270 */
[----:B------:R-:W-:Y:S06]  /*0330*/  @!P0 BRA `(.L_x_32) ;  /* 0x0000000000348947 */ /* 0x000fec0003800000 */
[----:B------:R-:W1:Y:S01]  /*0340*/  S2UR UR6, SR_CgaCtaId ;  /* 0x00000000000679c3 */ /* 0x000e620000008800 */
[----:B------:R-:W-:Y:S02]  /*0350*/  UMOV UR5, 0x400 ;  /* 0x0000040000057882 */ /* 0x000fe40000000000 */
[----:B-1----:R-:W-:-:S06]  /*0360*/  ULEA UR5, UR6, UR5, 0x18 ;  /* 0x0000000506057291 */ /* 0x002fcc000f8ec0ff */
[C---:B------:R-:W-:Y:S01]  /*0370*/  LEA R3, R2.reuse, UR5, 0x2 ;  /* 0x0000000502037c11 */ /* 0x040fe2000f8e10ff */
[----:B------:R-:W-:-:S04]  /*0380*/  VIADD R2, R2, 0x1000 ;  /* 0x0000100002027836 */ /* 0x000fc80000000000 */
[----:B------:R1:W-:Y:S04]  /*0390*/  STS [R3], RZ ;  /* 0x000000ff03007388 */ /* 0x0003e80000000800 */
[----:B------:R1:W-:Y:S04]  /*03a0*/  STS [R3+0x800], RZ ;  /* 0x000800ff03007388 */ /* 0x0003e80000000800 */
[----:B------:R1:W-:Y:S04]  /*03b0*/  STS [R3+0x1000], RZ ;  /* 0x001000ff03007388 */ /* 0x0003e80000000800 */
[----:B------:R1:W-:Y:S04]  /*03c0*/  STS [R3+0x1800], RZ ;  /* 0x001800ff03007388 */ /* 0x0003e80000000800 */
[----:B------:R1:W-:Y:S04]  /*03d0*/  STS [R3+0x2000], RZ ;  /* 0x002000ff03007388 */ /* 0x0003e80000000800 */
[----:B------:R1:W-:Y:S04]  /*03e0*/  STS [R3+0x2800], RZ ;  /* 0x002800ff03007388 */ /* 0x0003e80000000800 */
[----:B------:R1:W-:Y:S04]  /*03f0*/  STS [R3+0x3000], RZ ;  /* 0x003000ff03007388 */ /* 0x0003e80000000800 */
[----:B------:R1:W-:Y:S02]  /*0400*/  STS [R3+0x3800], RZ ;  /* 0x003800ff03007388 */ /* 0x0003e40000000800 */
.L_x_32:
[----:B------:R-:W-:Y:S05]  /*0410*/  BSYNC.RECONVERGENT B1 ;  /* 0x0000000000017941 */ /* 0x000fea0003800200 */
.L_x_31:
[----:B------:R-:W-:Y:S05]  /*0420*/  @!P1 BRA `(.L_x_30) ;  /* 0x0000000000689947 */ /* 0x000fea0003800000 */
[----:B------:R-:W-:Y:S01]  /*0430*/  ISETP.GE.U32.AND P0, PT, R5, 0x4, PT ;  /* 0x000000040500780c */ /* 0x000fe20003f06070 */
[----:B------:R-:W-:Y:S01]  /*0440*/  BSSY.RECONVERGENT B1, `(.L_x_33) ;  /* 0x000000d000017945 */ /* 0x000fe20003800200 */
[----:B0-----:R-:W-:-:S04]  /*0450*/  LOP3.LUT R4, R9, 0x3, RZ, 0xc0, !PT ;  /* 0x0000000309047812 */ /* 0x001fc800078ec0ff */
[----:B------:R-:W-:-:S07]  /*0460*/  ISETP.NE.AND P1, PT, R4, RZ, PT ;  /* 0x000000ff0400720c */ /* 0x000fce0003f25270 */
[----:B------:R-:W-:Y:S06]  /*0470*/  @!P0 BRA `(.L_x_34) ;  /* 0x0000000000248947 */ /* 0x000fec0003800000 */
[----:B------:R-:W0:Y:S01]  /*0480*/  S2UR UR6, SR_CgaCtaId ;  /* 0x00000000000679c3 */ /* 0x000e220000008800 */
[----:B------:R-:W-:Y:S02]  /*0490*/  UMOV UR5, 0x400 ;  /* 0x0000040000057882 */ /* 0x000fe40000000000 */
[----:B0-----:R-:W-:-:S06]  /*04a0*/  ULEA UR5, UR6, UR5, 0x18 ;  /* 0x0000000506057291 */ /* 0x001fcc000f8ec0ff */
[C---:B-1----:R-:W-:Y:S02]  /*04b0*/  LEA R3, R2.reuse, UR5, 0x2 ;  /* 0x0000000502037c11 */ /* 0x042fe4000f8e10ff */
[----:B------:R-:W-:-:S03]  /*04c0*/  IADD3 R2, PT, PT, R2, 0x800, RZ ;  /* 0x0000080002027810 */ /* 0x000fc60007ffe0ff */
[----:B------:R0:W-:Y:S04]  /*04d0*/  STS [R3], RZ ;  /* 0x000000ff03007388 */ /* 0x0001e80000000800 */
[----:B------:R0:W-:Y:S04]  /*04e0*/  STS [R3+0x800], RZ ;  /* 0x000800ff03007388 */ /* 0x0001e80000000800 */
[----:B------:R0:W-:Y:S04]  /*04f0*/  STS [R3+0x1000], RZ ;  /* 0x001000ff03007388 */ /* 0x0001e80000000800 */
[----:B------:R0:W-:Y:S02]  /*0500*/  STS [R3+0x1800], RZ ;  /* 0x001800ff03007388 */ /* 0x0001e40000000800 */
.L_x_34:
[----:B------:R-:W-:Y:S05]  /*0510*/  BSYNC.RECONVERGENT B1 ;  /* 0x0000000000017941 */ /* 0x000fea0003800200 */
.L_x_33:
[----:B------:R-:W-:Y:S05]  /*0520*/  @!P1 BRA `(.L_x_30) ;  /* 0x0000000000289947 */ /* 0x000fea0003800000 */
[----:B------:R-:W2:Y:S01]  /*0530*/  S2R R6, SR_CgaCtaId ;  /* 0x0000000000067919 */ /* 0x000ea20000008800 */
[----:B------:R-:W-:Y:S01]  /*0540*/  MOV R5, 0x400 ;  /* 0x0000040000057802 */ /* 0x000fe20000000f00 */
[----:B01----:R-:W-:-:S03]  /*0550*/  IMAD.MOV.U32 R3, RZ, RZ, RZ ;  /* 0x000000ffff037224 */ /* 0x003fc600078e00ff */
[----:B--2---:R-:W-:-:S07]  /*0560*/  LEA R5, R6, R5, 0x18 ;  /* 0x0000000506057211 */ /* 0x004fce00078ec0ff */
.L_x_35:
[C---:B------:R-:W-:Y:S01]  /*0570*/  LEA R6, R2.reuse, R5, 0x2 ;  /* 0x0000000502067211 */ /* 0x040fe200078e10ff */
[----:B------:R-:W-:Y:S01]  /*0580*/  VIADD R3, R3, 0x1 ;  /* 0x0000000103037836 */ /* 0x000fe20000000000 */
[----:B------:R-:W-:-:S03]  /*0590*/  IADD3 R2, PT, PT, R2, 0x200, RZ ;  /* 0x0000020002027810 */ /* 0x000fc60007ffe0ff */
[----:B------:R2:W-:Y:S01]  /*05a0*/  STS [R6], RZ ;  /* 0x000000ff06007388 */ /* 0x0005e20000000800 */
[----:B------:R-:W-:-:S13]  /*05b0*/  ISETP.NE.AND P0, PT, R3, R4, PT ;  /* 0x000000040300720c */ /* 0x000fda0003f05270 */
[----:B--2---:R-:W-:Y:S05]  /*05c0*/  @P0 BRA `(.L_x_35) ;  /* 0xfffffffc00e80947 */ /* 0x004fea000383ffff */
.L_x_30:
[----:B------:R-:W-:Y:S05]  /*05d0*/  BSYNC.RECONVERGENT B0 ;  /* 0x0000000000007941 */ /* 0x000fea0003800200 */
.L_x_29:
[----:B------:R-:W2:Y:S08]  /*05e0*/  S2UR UR6, SR_CgaCtaId ;  /* 0x00000000000679c3 */ /* 0x000eb00000008800 */
[----:B------:R-:W-:Y:S06]  /*05f0*/  BAR.SYNC.DEFER_BLOCKING 0x0 ;  /* 0x0000000000007b1d */ /* 0x000fec0000010000 */
[----:B------:R-:W-:Y:S01]  /*0600*/  UMOV UR5, 0x400 ;  /* 0x0000040000057882 */ /* 0x000fe20000000000 */
[----:B------:R-:W3:Y:S01]  /*0610*/  LDCU.64 UR10, c[0x0][0x358] ;  /* 0x00006b00ff0a77ac */ /* 0x000ee20008000a00 */
[----:B--2---:R-:W-:-:S02]  /*0620*/  ULEA UR8, UR6, UR5, 0x18 ;  /* 0x0000000506087291 */ /* 0x004fc4000f8ec0ff */
[----:B------:R-:W2:Y:S02]  /*0630*/  LDCU UR5, c[0x0][0x3a4] ;  /* 0x00007480ff0577ac */ /* 0x000ea40008000800 */
[----:B------:R-:W-:-:S09]  /*0640*/  ULEA UR4, UR4, UR8, 0x2 ;  /* 0x0000000804047291 */ /* 0x000fd2000f8e10ff */
[----:B------:R-:W-:Y:S01]  /*0650*/  STS [UR4], RZ ;  /* 0x000000ffff007988 */ /* 0x000fe20008000804 */
[----:B--2---:R-:W-:-:S13]  /*0660*/  ISETP.GE.AND P0, PT, R11, UR5, PT ;  /* 0x000000050b007c0c */ /* 0x004fda000bf06270 */
[----:B---3--:R-:W-:Y:S05]  /*0670*/  @P0 BRA `(.L_x_36) ;  /* 0x0000000c00340947 */ /* 0x008fea0003800000 */
[----:B------:R-:W2:Y:S01]  /*0680*/  LDCU.64 UR6, c[0x0][0x390] ;  /* 0x00007200ff0677ac */ /* 0x000ea20008000a00 */
[----:B------:R-:W-:Y:S01]  /*0690*/  LOP3.LUT R20, R9, 0x3, RZ, 0xc0, !PT ;  /* 0x0000000309147812 */ /* 0x000fe200078ec0ff */
[C---:B------:R-:W-:Y:S01]  /*06a0*/  VIADD R12, R0.reuse, 0x200 ;  /* 0x00000200000c7836 */ /* 0x040fe20000000000 */
[C---:B------:R-:W-:Y:S02]  /*06b0*/  LEA R10, R0.reuse, UR8, 0x2 ;  /* 0x00000008000a7c11 */ /* 0x040fe4000f8e10ff */
[C---:B------:R-:W-:Y:S02]  /*06c0*/  LOP3.LUT R14, R0.reuse, 0x400, RZ, 0xfc, !PT ;  /* 0x00000400000e7812 */ /* 0x040fe400078efcff */
[----:B------:R-:W-:Y:S01]  /*06d0*/  IADD3 R21, PT, PT, R0, 0x600, RZ ;  /* 0x0000060000157810 */ /* 0x000fe20007ffe0ff */
[----:B--2---:R-:W-:-:S04]  /*06e0*/  UIADD3 UR5, UP0, UPT, UR6, 0x1000, URZ ;  /* 0x0000100006057890 */ /* 0x004fc8000ff1e0ff */
[----:B------:R-:W-:Y:S02]  /*06f0*/  UIADD3.X UR6, UPT, UPT, URZ, UR7, URZ, UP0, !UPT ;  /* 0x00000007ff067290 */ /* 0x000fe400087fe4ff */
[----:B------:R-:W-:-:S04]  /*0700*/  IMAD.U32 R2, RZ, RZ, UR5 ;  /* 0x00000005ff027e24 */ /* 0x000fc8000f8e00ff */
[----:B01----:R-:W-:-:S07]  /*0710*/  MOV R3, UR6 ;  /* 0x0000000600037c02 */ /* 0x003fce0008000f00 */
.L_x_47:
[----:B0-----:R-:W0:Y:S02]  /*0720*/  LDC.64 R4, c[0x0][0x398] ;  /* 0x0000e600ff047b82 */ /* 0x001e240000000a00 */
[----:B0-----:R-:W-:-:S06]  /*0730*/  IMAD.WIDE.U32 R4, R11, 0x4, R4 ;  /* 0x000000040b047825 */ /* 0x001fcc00078e0004 */
[----:B--2---:R-:W2:Y:S02]  /*0740*/  LDG.E R4, desc[UR10][R4.64] ;  /* 0x0000000a04047981 */ /* 0x004ea4000c1e1900 */
[----:B--2---:R-:W-:-:S13]  /*0750*/  ISETP.NE.AND P0, PT, R4, R13, PT ;  /* 0x0000000d0400720c */ /* 0x004fda0003f05270 */
[----:B-1----:R-:W-:Y:S05]  /*0760*/  @P0 BRA `(.L_x_37) ;  /* 0x0000000800e80947 */ /* 0x002fea0003800000 */
[----:B------:R-:W0:Y:S01]  /*0770*/  LDS R4, [UR4] ;  /* 0x00000004ff047984 */ /* 0x000e220008000800 */
[----:B------:R-:W-:Y:S01]  /*0780*/  ISETP.NE.AND P1, PT, R20, RZ, PT ;  /* 0x000000ff1400720c */ /* 0x000fe20003f25270 */
[----:B------:R-:W-:Y:S01]  /*0790*/  BSSY.RECONVERGENT B0, `(.L_x_38) ;  /* 0x000001c000007945 */ /* 0x000fe20003800200 */
[----:B------:R-:W-:Y:S01]  /*07a0*/  ISETP.GE.U32.AND P0, PT, R8, 0x600, PT ;  /* 0x000006000800780c */ /* 0x000fe20003f06070 */
[----:B------:R-:W-:Y:S02]  /*07b0*/  IMAD.MOV.U32 R19, RZ, RZ, R0 ;  /* 0x000000ffff137224 */ /* 0x000fe400078e0000 */
[----:B0-----:R-:W-:-:S05]  /*07c0*/  FADD R4, R4, 1 ;  /* 0x3f80000004047421 */ /* 0x001fca0000000000 */
[----:B------:R0:W-:Y:S03]  /*07d0*/  STS [UR4], R4 ;  /* 0x00000004ff007988 */ /* 0x0001e60008000804 */
[----:B------:R-:W-:Y:S05]  /*07e0*/  @!P1 BRA `(.L_x_39) ;  /* 0x0000000000589947 */ /* 0x000fea0003800000 */
[----:B0-----:R-:W0:Y:S01]  /*07f0*/  LDC.64 R4, c[0x0][0x390] ;  /* 0x0000e400ff047b82 */ /* 0x001e220000000a00 */
[----:B------:R-:W1:Y:S02]  /*0800*/  LDCU UR5, c[0x0][0x3a8] ;  /* 0x00007500ff0577ac */ /* 0x000e640008000800 */
[----:B-1----:R-:W-:-:S04]  /*0810*/  IMAD R7, R11, UR5, R0 ;  /* 0x000000050b077c24 */ /* 0x002fc8000f8e0200 */
[----:B0-----:R-:W-:Y:S02]  /*0820*/  IMAD.WIDE R4, R7, 0x4, R4 ;  /* 0x0000000407047825 */ /* 0x001fe400078e0204 */
[----:B------:R-:W0:Y:S04]  /*0830*/  LDS R7, [R10] ;  /* 0x000000000a077984 */ /* 0x000e280000000800 */
[----:B------:R-:W0:Y:S01]  /*0840*/  LDG.E R6, desc[UR10][R4.64] ;  /* 0x0000000a04067981 */ /* 0x000e22000c1e1900 */
[----:B------:R-:W-:Y:S02]  /*0850*/  ISETP.NE.AND P1, PT, R20, 0x1, PT ;  /* 0x000000011400780c */ /* 0x000fe40003f25270 */
[----:B------:R-:W-:Y:S01]  /*0860*/  MOV R19, R12 ;  /* 0x0000000c00137202 */ /* 0x000fe20000000f00 */
[----:B0-----:R-:W-:-:S05]  /*0870*/  FADD R7, R6, R7 ;  /* 0x0000000706077221 */ /* 0x001fca0000000000 */
[----:B------:R1:W-:Y:S05]  /*0880*/  STS [R10], R7 ;  /* 0x000000070a007388 */ /* 0x0003ea0000000800 */
[----:B------:R-:W-:Y:S05]  /*0890*/  @!P1 BRA `(.L_x_39) ;  /* 0x00000000002c9947 */ /* 0x000fea0003800000 */
[----:B------:R-:W-:Y:S01]  /*08a0*/  ISETP.NE.AND P1, PT, R20, 0x2, PT ;  /* 0x000000021400780c */ /* 0x000fe20003f25270 */
[----:B------:R-:W2:Y:S04]  /*08b0*/  LDG.E R6, desc[UR10][R4.64+0x800] ;  /* 0x0008000a04067981 */ /* 0x000ea8000c1e1900 */
[----:B-1----:R-:W2:Y:S08]  /*08c0*/  LDS R7, [R10+0x800] ;  /* 0x000800000a077984 */ /* 0x002eb00000000800 */
[----:B------:R-:W3:Y:S01]  /*08d0*/  @P1 LDG.E R15, desc[UR10][R4.64+0x1000] ;  /* 0x0010000a040f1981 */ /* 0x000ee2000c1e1900 */
[----:B------:R-:W-:Y:S01]  /*08e0*/  IMAD.MOV.U32 R19, RZ, RZ, R14 ;  /* 0x000000ffff137224 */ /* 0x000fe200078e000e */
[----:B------:R-:W-:-:S02]  /*08f0*/  @P1 MOV R19, R21 ;  /* 0x0000001500131202 */ /* 0x000fc40000000f00 */
[----:B------:R-:W3:Y:S01]  /*0900*/  @P1 LDS R16, [R10+0x1000] ;  /* 0x001000000a101984 */ /* 0x000ee20000000800 */
[----:B--2---:R-:W-:-:S05]  /*0910*/  FADD R7, R6, R7 ;  /* 0x0000000706077221 */ /* 0x004fca0000000000 */
[----:B------:R2:W-:Y:S01]  /*0920*/  STS [R10+0x800], R7 ;  /* 0x000800070a007388 */ /* 0x0005e20000000800 */
[----:B---3--:R-:W-:-:S05]  /*0930*/  @P1 FADD R15, R15, R16 ;  /* 0x000000100f0f1221 */ /* 0x008fca0000000000 */
[----:B------:R2:W-:Y:S02]  /*0940*/  @P1 STS [R10+0x1000], R15 ;  /* 0x0010000f0a001388 */ /* 0x0005e40000000800 */
.L_x_39:
[----:B------:R-:W-:Y:S05]  /*0950*/  BSYNC.RECONVERGENT B0 ;  /* 0x0000000000007941 */ /* 0x000fea0003800200 */
.L_x_38:
[----:B------:R-:W-:Y:S04]  /*0960*/  BSSY.RECONVERGENT B0, `(.L_x_40) ;  /* 0x0000099000007945 */ /* 0x000fe80003800200 */
[----:B------:R-:W-:Y:S05]  /*0970*/  @!P0 BRA `(.L_x_41) ;  /* 0x00000008005c8947 */ /* 0x000fea0003800000 */
[----:B------:R-:W0:Y:S01]  /*0980*/  LDC R16, c[0x0][0x3a8] ;  /* 0x0000ea00ff107b82 */ /* 0x000e220000000800 */
[----:B------:R-:W-:Y:S01]  /*0990*/  LEA R17, R19, UR8, 0x2 ;  /* 0x0000000813117c11 */ /* 0x000fe2000f8e10ff */
[----:B------:R-:W-:Y:S01]  /*09a0*/  BSSY.RECONVERGENT B1, `(.L_x_42) ;  /* 0x0000055000017945 */ /* 0x000fe20003800200 */
[----:B------:R-:W-:Y:S02]  /*09b0*/  PLOP3.LUT P0, PT, PT, PT, PT, 0x80, 0x8 ;  /* 0x000000000008781c */ /* 0x000fe40003f0f070 */
[----:B------:R-:W-:Y:S01]  /*09c0*/  IADD3 R17, PT, PT, R17, 0x1000, RZ ;  /* 0x0000100011117810 */ /* 0x000fe20007ffe0ff */
[--C-:B0-----:R-:W-:Y:S02]  /*09d0*/  IMAD.IADD R4, R16, 0x1, -R19.reuse ;  /* 0x0000000110047824 */ /* 0x101fe400078e0a13 */
[----:B--2---:R-:W-:-:S03]  /*09e0*/  IMAD R15, R11, R16, R19 ;  /* 0x000000100b0f7224 */ /* 0x004fc600078e0213 */
[----:B------:R-:W-:-:S13]  /*09f0*/  ISETP.GT.AND P1, PT, R4, 0x1800, PT ;  /* 0x000018000400780c */ /* 0x000fda0003f24270 */
[----:B------:R-:W-:Y:S05]  /*0a00*/  @!P1 BRA `(.L_x_43) ;  /* 0x0000000400389947 */ /* 0x000fea0003800000 */
[----:B------:R-:W-:Y:S01]  /*0a10*/  PLOP3.LUT P0, PT, PT, PT, PT, 0x8, 0x80 ;  /* 0x000000000080781c */ /* 0x000fe20003f0e170 */
[----:B------:R-:W-:-:S12]  /*0a20*/  VIADD R18, R16, 0xffffe800 ;  /* 0xffffe80010127836 */ /* 0x000fd80000000000 */
.L_x_44:
[C---:B------:R-:W-:Y:S01]  /*0a30*/  IMAD.WIDE R4, R15.reuse, 0x4, R2 ;  /* 0x000000040f047825 */ /* 0x040fe200078e0202 */
[----:B------:R-:W0:Y:S04]  /*0a40*/  LDS R27, [R17+-0x1000] ;  /* 0xfff00000111b7984 */ /* 0x000e280000000800 */
[----:B------:R-:W0:Y:S04]  /*0a50*/  LDG.E R24, desc[UR10][R4.64+-0x1000] ;  /* 0xfff0000a04187981 */ /* 0x000e28000c1e1900 */
[----:B------:R-:W2:Y:S04]  /*0a60*/  LDG.E R22, desc[UR10][R4.64+-0x800] ;  /* 0xfff8000a04167981 */ /* 0x000ea8000c1e1900 */
[----:B------:R-:W3:Y:S04]  /*0a70*/  LDG.E R23, desc[UR10][R4.64] ;  /* 0x0000000a04177981 */ /* 0x000ee8000c1e1900 */
[----:B------:R4:W5:Y:S01]  /*0a80*/  LDG.E R25, desc[UR10][R4.64+0x800] ;  /* 0x0008000a04197981 */ /* 0x000962000c1e1900 */
[----:B-1----:R-:W-:-:S03]  /*0a90*/  IADD3 R7, PT, PT, R15, 0x800, RZ ;  /* 0x000008000f077810 */ /* 0x002fc60007ffe0ff */
[----:B------:R-:W-:Y:S02]  /*0aa0*/  LDS R28, [R17] ;  /* 0x00000000111c7984 */ /* 0x000fe40000000800 */
[----:B------:R-:W-:-:S05]  /*0ab0*/  IMAD.WIDE R6, R7, 0x4, R2 ;  /* 0x0000000407067825 */ /* 0x000fca00078e0202 */
[----:B------:R-:W5:Y:S01]  /*0ac0*/  LDG.E R26, desc[UR10][R6.64+-0x1000] ;  /* 0xfff0000a061a7981 */ /* 0x000f62000c1e1900 */
[----:B----4-:R-:W-:-:S04]  /*0ad0*/  VIADD R5, R15, 0x1000 ;  /* 0x000010000f057836 */ /* 0x010fc80000000000 */
[----:B------:R-:W-:-:S04]  /*0ae0*/  IMAD.WIDE R4, R5, 0x4, R2 ;  /* 0x0000000405047825 */ /* 0x000fc800078e0202 */
[----:B0-----:R-:W-:Y:S02]  /*0af0*/  FADD R29, R24, R27 ;  /* 0x0000001b181d7221 */ /* 0x001fe40000000000 */
[----:B------:R-:W2:Y:S04]  /*0b00*/  LDS R27, [R17+-0x800] ;  /* 0xfff80000111b7984 */ /* 0x000ea80000000800 */
[----:B------:R-:W4:Y:S04]  /*0b10*/  LDG.E R24, desc[UR10][R6.64+-0x800] ;  /* 0xfff8000a06187981 */ /* 0x000f28000c1e1900 */
[----:B------:R2:W-:Y:S02]  /*0b20*/  STS [R17+-0x1000], R29 ;  /* 0xfff0001d11007388 */ /* 0x0005e40000000800 */
[----:B--2---:R-:W-:-:S02]  /*0b30*/  FADD R29, R22, R27 ;  /* 0x0000001b161d7221 */ /* 0x004fc40000000000 */
[----:B------:R-:W2:Y:S04]  /*0b40*/  LDG.E R22, desc[UR10][R6.64] ;  /* 0x0000000a06167981 */ /* 0x000ea8000c1e1900 */
[----:B------:R0:W2:Y:S01]  /*0b50*/  LDG.E R27, desc[UR10][R6.64+0x800] ;  /* 0x0008000a061b7981 */ /* 0x0000a2000c1e1900 */
[----:B---3--:R-:W-:-:S03]  /*0b60*/  FADD R28, R23, R28 ;  /* 0x0000001c171c7221 */ /* 0x008fc60000000000 */
[----:B------:R-:W3:Y:S04]  /*0b70*/  LDG.E R23, desc[UR10][R4.64+-0x1000] ;  /* 0xfff0000a04177981 */ /* 0x000ee8000c1e1900 */
[----:B------:R-:W-:Y:S04]  /*0b80*/  STS [R17], R28 ;  /* 0x0000001c11007388 */ /* 0x000fe80000000800 */
[----:B------:R-:W5:Y:S04]  /*0b90*/  LDS R28, [R17+0x800] ;  /* 0x00080000111c7984 */ /* 0x000f680000000800 */
[----:B0-----:R-:W-:Y:S04]  /*0ba0*/  LDS R6, [R17+0x1800] ;  /* 0x0018000011067984 */ /* 0x001fe80000000800 */
[----:B------:R-:W-:Y:S01]  /*0bb0*/  STS [R17+-0x800], R29 ;  /* 0xfff8001d11007388 */ /* 0x000fe20000000800 */
[----:B-----5:R-:W-:-:S03]  /*0bc0*/  FADD R28, R25, R28 ;  /* 0x0000001c191c7221 */ /* 0x020fc60000000000 */
[----:B------:R-:W0:Y:S02]  /*0bd0*/  LDS R25, [R17+0x1000] ;  /* 0x0010000011197984 */ /* 0x000e240000000800 */
[----:B0-----:R-:W-:Y:S02]  /*0be0*/  FADD R7, R26, R25 ;  /* 0x000000191a077221 */ /* 0x001fe40000000000 */
[----:B------:R-:W-:Y:S04]  /*0bf0*/  STS [R17+0x800], R28 ;  /* 0x0008001c11007388 */ /* 0x000fe80000000800 */
[----:B------:R-:W-:Y:S04]  /*0c00*/  STS [R17+0x1000], R7 ;  /* 0x0010000711007388 */ /* 0x000fe80000000800 */
[----:B------:R-:W2:Y:S04]  /*0c10*/  LDS R7, [R17+0x2000] ;  /* 0x0020000011077984 */ /* 0x000ea80000000800 */
[----:B------:R-:W5:Y:S04]  /*0c20*/  LDG.E R25, desc[UR10][R4.64+-0x800] ;  /* 0xfff8000a04197981 */ /* 0x000f68000c1e1900 */
[----:B------:R-:W5:Y:S01]  /*0c30*/  LDG.E R26, desc[UR10][R4.64+0x800] ;  /* 0x0008000a041a7981 */ /* 0x000f62000c1e1900 */
[----:B----4-:R-:W-:-:S03]  /*0c40*/  FADD R29, R24, R6 ;  /* 0x00000006181d7221 */ /* 0x010fc60000000000 */
[----:B------:R-:W0:Y:S04]  /*0c50*/  LDS R6, [R17+0x2800] ;  /* 0x0028000011067984 */ /* 0x000e280000000800 */
[----:B------:R-:W4:Y:S01]  /*0c60*/  LDG.E R24, desc[UR10][R4.64] ;  /* 0x0000000a04187981 */ /* 0x000f22000c1e1900 */
[----:B--2---:R-:W-:-:S03]  /*0c70*/  FADD R28, R22, R7 ;  /* 0x00000007161c7221 */ /* 0x004fc60000000000 */
[----:B------:R-:W3:Y:S01]  /*0c80*/  LDS R22, [R17+0x3000] ;  /* 0x0030000011167984 */ /* 0x000ee20000000800 */
[----:B------:R-:W-:Y:S01]  /*0c90*/  IADD3 R7, PT, PT, R15, 0x1800, RZ ;  /* 0x000018000f077810 */ /* 0x000fe20007ffe0ff */
[----:B0-----:R-:W-:-:S04]  /*0ca0*/  FADD R27, R27, R6 ;  /* 0x000000061b1b7221 */ /* 0x001fc80000000000 */
[----:B------:R-:W-:Y:S01]  /*0cb0*/  IMAD.WIDE R6, R7, 0x4, R2 ;  /* 0x0000000407067825 */ /* 0x000fe200078e0202 */
[----:B------:R3:W-:Y:S04]  /*0cc0*/  STS [R17+0x2000], R28 ;  /* 0x0020001c11007388 */ /* 0x0007e80000000800 */
[----:B------:R-:W2:Y:S04]  /*0cd0*/  LDG.E R4, desc[UR10][R6.64] ;  /* 0x0000000a06047981 */ /* 0x000ea8000c1e1900 */
[----:B------:R-:W2:Y:S01]  /*0ce0*/  LDG.E R5, desc[UR10][R6.64+0x800] ;  /* 0x0008000a06057981 */ /* 0x000ea2000c1e1900 */
[----:B---3--:R-:W-:-:S03]  /*0cf0*/  FADD R28, R23, R22 ;  /* 0x00000016171c7221 */ /* 0x008fc60000000000 */
[----:B------:R-:W3:Y:S04]  /*0d00*/  LDG.E R22, desc[UR10][R6.64+-0x1000] ;  /* 0xfff0000a06167981 */ /* 0x000ee8000c1e1900 */
[----:B------:R0:W3:Y:S04]  /*0d10*/  LDG.E R23, desc[UR10][R6.64+-0x800] ;  /* 0xfff8000a06177981 */ /* 0x0000e8000c1e1900 */
[----:B------:R-:W-:Y:S04]  /*0d20*/  STS [R17+0x1800], R29 ;  /* 0x0018001d11007388 */ /* 0x000fe80000000800 */
[----:B------:R-:W-:Y:S04]  /*0d30*/  STS [R17+0x2800], R27 ;  /* 0x0028001b11007388 */ /* 0x000fe80000000800 */
[----:B------:R-:W5:Y:S04]  /*0d40*/  LDS R29, [R17+0x3800] ;  /* 0x00380000111d7984 */ /* 0x000f680000000800 */
[----:B------:R-:W1:Y:S04]  /*0d50*/  LDS R27, [R17+0x4800] ;  /* 0x00480000111b7984 */ /* 0x000e680000000800 */
[----:B------:R-:W-:Y:S04]  /*0d60*/  STS [R17+0x3000], R28 ;  /* 0x0030001c11007388 */ /* 0x000fe80000000800 */
[----:B0-----:R-:W-:Y:S04]  /*0d70*/  LDS R6, [R17+0x5800] ;  /* 0x0058000011067984 */ /* 0x001fe80000000800 */
[----:B------:R-:W-:Y:S04]  /*0d80*/  LDS R7, [R17+0x6000] ;  /* 0x0060000011077984 */ /* 0x000fe80000000800 */
[----:B------:R-:W-:Y:S01]  /*0d90*/  LDS R28, [R17+0x6800] ;  /* 0x00680000111c7984 */ /* 0x000fe20000000800 */
[----:B------:R-:W-:-:S02]  /*0da0*/  VIADD R19, R19, 0x2000 ;  /* 0x0000200013137836 */ /* 0x000fc40000000000 */
[----:B-----5:R-:W-:Y:S02]  /*0db0*/  FADD R25, R25, R29 ;  /* 0x0000001d19197221 */ /* 0x020fe40000000000 */
[----:B------:R-:W4:Y:S01]  /*0dc0*/  LDS R29, [R17+0x4000] ;  /* 0x00400000111d7984 */ /* 0x000f220000000800 */
[----:B-1----:R-:W-:-:S03]  /*0dd0*/  FADD R26, R26, R27 ;  /* 0x0000001b1a1a7221 */ /* 0x002fc60000000000 */
[----:B------:R-:W3:Y:S01]  /*0de0*/  LDS R27, [R17+0x5000] ;  /* 0x00500000111b7984 */ /* 0x000ee20000000800 */
[----:B------:R-:W-:Y:S02]  /*0df0*/  ISETP.GE.AND P1, PT, R19, R18, PT ;  /* 0x000000121300720c */ /* 0x000fe40003f26270 */
[----:B------:R-:W-:Y:S01]  /*0e00*/  IADD3 R15, PT, PT, R15, 0x2000, RZ ;  /* 0x000020000f0f7810 */ /* 0x000fe20007ffe0ff */
[----:B------:R-:W-:Y:S04]  /*0e10*/  STS [R17+0x3800], R25 ;  /* 0x0038001911007388 */ /* 0x000fe80000000800 */
[----:B------:R-:W-:Y:S01]  /*0e20*/  STS [R17+0x4800], R26 ;  /* 0x0048001a11007388 */ /* 0x000fe20000000800 */
[----:B----4-:R-:W-:-:S05]  /*0e30*/  FADD R24, R24, R29 ;  /* 0x0000001d18187221 */ /* 0x010fca0000000000 */
[----:B------:R-:W-:Y:S01]  /*0e40*/  STS [R17+0x4000], R24 ;  /* 0x0040001811007388 */ /* 0x000fe20000000800 */
[----:B--2---:R-:W-:Y:S01]  /*0e50*/  FADD R4, R4, R7 ;  /* 0x0000000704047221 */ /* 0x004fe20000000000 */
[----:B------:R-:W-:-:S04]  /*0e60*/  FADD R28, R5, R28 ;  /* 0x0000001c051c7221 */ /* 0x000fc80000000000 */
[----:B------:R-:W-:Y:S04]  /*0e70*/  STS [R17+0x6000], R4 ;  /* 0x0060000411007388 */ /* 0x000fe80000000800 */
[----:B------:R-:W-:Y:S01]  /*0e80*/  STS [R17+0x6800], R28 ;  /* 0x0068001c11007388 */ /* 0x000fe20000000800 */
[----:B---3--:R-:W-:Y:S01]  /*0e90*/  FADD R22, R22, R27 ;  /* 0x0000001b16167221 */ /* 0x008fe20000000000 */
[----:B------:R-:W-:-:S04]  /*0ea0*/  FADD R6, R23, R6 ;  /* 0x0000000617067221 */ /* 0x000fc80000000000 */
[----:B------:R-:W-:Y:S04]  /*0eb0*/  STS [R17+0x5000], R22 ;  /* 0x0050001611007388 */ /* 0x000fe80000000800 */
[----:B------:R0:W-:Y:S02]  /*0ec0*/  STS [R17+0x5800], R6 ;  /* 0x0058000611007388 */ /* 0x0001e40000000800 */
[----:B0-----:R-:W-:Y:S01]  /*0ed0*/  VIADD R17, R17, 0x8000 ;  /* 0x0000800011117836 */ /* 0x001fe20000000000 */
[----:B------:R-:W-:Y:S06]  /*0ee0*/  @!P1 BRA `(.L_x_44) ;  /* 0xfffffff800d09947 */ /* 0x000fec000383ffff */
.L_x_43:
[----:B------:R-:W-:Y:S05]  /*0ef0*/  BSYNC.RECONVERGENT B1 ;  /* 0x0000000000017941 */ /* 0x000fea0003800200 */
.L_x_42:
[----:B------:R-:W-:Y:S01]  /*0f00*/  IADD3 R4, PT, PT, -R19, R16, RZ ;  /* 0x0000001013047210 */ /* 0x000fe20007ffe1ff */
[----:B------:R-:W-:Y:S03]  /*0f10*/  BSSY.RECONVERGENT B1, `(.L_x_45) ;  /* 0x000002a000017945 */ /* 0x000fe60003800200 */
[----:B------:R-:W-:-:S13]  /*0f20*/  ISETP.GT.AND P1, PT, R4, 0x800, PT ;  /* 0x000008000400780c */ /* 0x000fda0003f24270 */
[----:B------:R-:W-:Y:S05]  /*0f30*/  @!P1 BRA `(.L_x_46) ;  /* 0x00000000009c9947 */ /* 0x000fea0003800000 */
[C---:B------:R-:W-:Y:S01]  /*0f40*/  IMAD.WIDE R4, R15.reuse, 0x4, R2 ;  /* 0x000000040f047825 */ /* 0x040fe200078e0202 */
[----:B------:R-:W0:Y:S04]  /*0f50*/  LDS R29, [R17+-0x1000] ;  /* 0xfff00000111d7984 */ /* 0x000e280000000800 */
[----:B------:R-:W0:Y:S04]  /*0f60*/  LDG.E R28, desc[UR10][R4.64+-0x1000] ;  /* 0xfff0000a041c7981 */ /* 0x000e28000c1e1900 */
[----:B------:R-:W2:Y:S04]  /*0f70*/  LDG.E R22, desc[UR10][R4.64+-0x800] ;  /* 0xfff8000a04167981 */ /* 0x000ea8000c1e1900 */
[----:B------:R-:W3:Y:S01]  /*0f80*/  LDG.E R18, desc[UR10][R4.64] ;  /* 0x0000000a04127981 */ /* 0x000ee2000c1e1900 */
[----:B-1----:R-:W-:-:S03]  /*0f90*/  VIADD R7, R15, 0x800 ;  /* 0x000008000f077836 */ /* 0x002fc60000000000 */
[----:B------:R1:W4:Y:S01]  /*0fa0*/  LDG.E R25, desc[UR10][R4.64+0x800] ;  /* 0x0008000a04197981 */ /* 0x000322000c1e1900 */
[----:B------:R-:W-:-:S05]  /*0fb0*/  IMAD.WIDE R6, R7, 0x4, R2 ;  /* 0x0000000407067825 */ /* 0x000fca00078e0202 */
[----:B------:R-:W5:Y:S04]  /*0fc0*/  LDG.E R26, desc[UR10][R6.64+-0x1000] ;  /* 0xfff0000a061a7981 */ /* 0x000f68000c1e1900 */
[----:B------:R-:W5:Y:S04]  /*0fd0*/  LDG.E R23, desc[UR10][R6.64+-0x800] ;  /* 0xfff8000a06177981 */ /* 0x000f68000c1e1900 */
[----:B------:R-:W5:Y:S04]  /*0fe0*/  LDG.E R24, desc[UR10][R6.64] ;  /* 0x0000000a06187981 */ /* 0x000f68000c1e1900 */
[----:B------:R1:W5:Y:S04]  /*0ff0*/  LDG.E R27, desc[UR10][R6.64+0x800] ;  /* 0x0008000a061b7981 */ /* 0x000368000c1e1900 */
[----:B-1----:R-:W-:Y:S04]  /*1000*/  LDS R5, [R17+0x800] ;  /* 0x0008000011057984 */ /* 0x002fe80000000800 */
[----:B------:R-:W-:Y:S04]  /*1010*/  LDS R4, [R17+0x2800] ;  /* 0x0028000011047984 */ /* 0x000fe80000000800 */
[----:B------:R-:W-:Y:S01]  /*1020*/  LDS R7, [R17+0x1000] ;  /* 0x0010000011077984 */ /* 0x000fe20000000800 */
[----:B------:R-:W-:Y:S01]  /*1030*/  PLOP3.LUT P0, PT, PT, PT, PT, 0x8, 0x80 ;  /* 0x000000000080781c */ /* 0x000fe20003f0e170 */
[----:B------:R-:W-:Y:S01]  /*1040*/  VIADD R15, R15, 0x1000 ;  /* 0x000010000f0f7836 */ /* 0x000fe20000000000 */
[----:B------:R-:W-:Y:S01]  /*1050*/  IADD3 R19, PT, PT, R19, 0x1000, RZ ;  /* 0x0000100013137810 */ /* 0x000fe20007ffe0ff */
[----:B0-----:R-:W-:-:S02]  /*1060*/  FADD R28, R28, R29 ;  /* 0x0000001d1c1c7221 */ /* 0x001fc40000000000 */
[----:B------:R-:W2:Y:S02]  /*1070*/  LDS R29, [R17+-0x800] ;  /* 0xfff80000111d7984 */ /* 0x000ea40000000800 */
[----:B--2---:R-:W-:Y:S02]  /*1080*/  FADD R22, R22, R29 ;  /* 0x0000001d16167221 */ /* 0x004fe40000000000 */
[----:B------:R-:W3:Y:S02]  /*1090*/  LDS R29, [R17] ;  /* 0x00000000111d7984 */ /* 0x000ee40000000800 */
[----:B---3--:R-:W-:Y:S02]  /*10a0*/  FADD R18, R18, R29 ;  /* 0x0000001d12127221 */ /* 0x008fe40000000000 */
[----:B------:R-:W0:Y:S04]  /*10b0*/  LDS R29, [R17+0x1800] ;  /* 0x00180000111d7984 */ /* 0x000e280000000800 */
[----:B------:R-:W-:Y:S04]  /*10c0*/  STS [R17], R18 ;  /* 0x0000001211007388 */ /* 0x000fe80000000800 */
[----:B------:R-:W1:Y:S01]  /*10d0*/  LDS R18, [R17+0x2000] ;  /* 0x0020000011127984 */ /* 0x000e620000000800 */
[----:B----4-:R-:W-:Y:S01]  /*10e0*/  FADD R6, R25, R5 ;  /* 0x0000000519067221 */ /* 0x010fe20000000000 */
[----:B-----5:R-:W-:Y:S01]  /*10f0*/  FADD R26, R26, R7 ;  /* 0x000000071a1a7221 */ /* 0x020fe20000000000 */
[----:B------:R-:W-:Y:S01]  /*1100*/  FADD R4, R27, R4 ;  /* 0x000000041b047221 */ /* 0x000fe20000000000 */
[----:B------:R-:W-:Y:S04]  /*1110*/  STS [R17+-0x1000], R28 ;  /* 0xfff0001c11007388 */ /* 0x000fe80000000800 */
[----:B------:R-:W-:Y:S04]  /*1120*/  STS [R17+-0x800], R22 ;  /* 0xfff8001611007388 */ /* 0x000fe80000000800 */
[----:B------:R-:W-:Y:S04]  /*1130*/  STS [R17+0x800], R6 ;  /* 0x0008000611007388 */ /* 0x000fe80000000800 */
[----:B------:R-:W-:Y:S04]  /*1140*/  STS [R17+0x1000], R26 ;  /* 0x0010001a11007388 */ /* 0x000fe80000000800 */
[----:B------:R-:W-:Y:S01]  /*1150*/  STS [R17+0x2800], R4 ;  /* 0x0028000411007388 */ /* 0x000fe20000000800 */
[----:B0-----:R-:W-:Y:S01]  /*1160*/  FADD R23, R23, R29 ;  /* 0x0000001d17177221 */ /* 0x001fe20000000000 */
[----:B-1----:R-:W-:-:S04]  /*1170*/  FADD R24, R24, R18 ;  /* 0x0000001218187221 */ /* 0x002fc80000000000 */
[----:B------:R-:W-:Y:S04]  /*1180*/  STS [R17+0x1800], R23 ;  /* 0x0018001711007388 */ /* 0x000fe80000000800 */
[----:B------:R0:W-:Y:S02]  /*1190*/  STS [R17+0x2000], R24 ;  /* 0x0020001811007388 */ /* 0x0001e40000000800 */
[----:B0-----:R-:W-:-:S07]  /*11a0*/  IADD3 R17, PT, PT, R17, 0x4000, RZ ;  /* 0x0000400011117810 */ /* 0x001fce0007ffe0ff */
.L_x_46:
[----:B------:R-:W-:Y:S05]  /*11b0*/  BSYNC.RECONVERGENT B1 ;  /* 0x0000000000017941 */ /* 0x000fea0003800200 */
.L_x_45:
[----:B------:R-:W-:-:S13]  /*11c0*/  ISETP.LT.OR P0, PT, R19, R16, P0 ;  /* 0x000000101300720c */ /* 0x000fda0000701670 */
[----:B------:R-:W-:Y:S05]  /*11d0*/  @!P0 BRA `(.L_x_41) ;  /* 0x0000000000448947 */ /* 0x000fea0003800000 */
[----:B------:R-:W-:Y:S01]  /*11e0*/  IMAD.WIDE R4, R15, 0x4, R2 ;  /* 0x000000040f047825 */ /* 0x000fe200078e0202 */
[----:B-1----:R-:W0:Y:S04]  /*11f0*/  LDS R7, [R17+-0x1000] ;  /* 0xfff0000011077984 */ /* 0x002e280000000800 */
[----:B------:R-:W0:Y:S04]  /*1200*/  LDG.E R6, desc[UR10][R4.64+-0x1000] ;  /* 0xfff0000a04067981 */ /* 0x000e28000c1e1900 */
[----:B------:R-:W2:Y:S04]  /*1210*/  LDG.E R15, desc[UR10][R4.64+-0x800] ;  /* 0xfff8000a040f7981 */ /* 0x000ea8000c1e1900 */
[----:B------:R-:W3:Y:S04]  /*1220*/  LDG.E R18, desc[UR10][R4.64] ;  /* 0x0000000a04127981 */ /* 0x000ee8000c1e1900 */
[----:B------:R-:W4:Y:S04]  /*1230*/  LDG.E R22, desc[UR10][R4.64+0x800] ;  /* 0x0008000a04167981 */ /* 0x000f28000c1e1900 */
[----:B------:R-:W2:Y:S04]  /*1240*/  LDS R16, [R17+-0x800] ;  /* 0xfff8000011107984 */ /* 0x000ea80000000800 */
[----:B------:R-:W3:Y:S04]  /*1250*/  LDS R19, [R17] ;  /* 0x0000000011137984 */ /* 0x000ee80000000800 */
[----:B------:R-:W4:Y:S01]  /*1260*/  LDS R23, [R17+0x800] ;  /* 0x0008000011177984 */ /* 0x000f220000000800 */
[----:B0-----:R-:W-:Y:S01]  /*1270*/  FADD R6, R6, R7 ;  /* 0x0000000706067221 */ /* 0x001fe20000000000 */
[----:B--2---:R-:W-:-:S04]  /*1280*/  FADD R16, R15, R16 ;  /* 0x000000100f107221 */ /* 0x004fc80000000000 */
[----:B------:R0:W-:Y:S01]  /*1290*/  STS [R17+-0x1000], R6 ;  /* 0xfff0000611007388 */ /* 0x0001e20000000800 */
[----:B---3--:R-:W-:-:S03]  /*12a0*/  FADD R18, R18, R19 ;  /* 0x0000001312127221 */ /* 0x008fc60000000000 */
[----:B------:R0:W-:Y:S01]  /*12b0*/  STS [R17+-0x800], R16 ;  /* 0xfff8001011007388 */ /* 0x0001e20000000800 */
[----:B----4-:R-:W-:-:S03]  /*12c0*/  FADD R22, R22, R23 ;  /* 0x0000001716167221 */ /* 0x010fc60000000000 */
[----:B------:R0:W-:Y:S04]  /*12d0*/  STS [R17], R18 ;  /* 0x0000001211007388 */ /* 0x0001e80000000800 */
[----:B------:R0:W-:Y:S02]  /*12e0*/  STS [R17+0x800], R22 ;  /* 0x0008001611007388 */ /* 0x0001e40000000800 */
.L_x_41:
[----:B------:R-:W-:Y:S05]  /*12f0*/  BSYNC.RECONVERGENT B0 ;  /* 0x0000000000007941 */ /* 0x000fea0003800200 */
.L_x_40:
[----:B------:R-:W-:Y:S06]  /*1300*/  BAR.SYNC.DEFER_BLOCKING 0x0 ;  /* 0x0000000000007b1d */ /* 0x000fec0000010000 */
.L_x_37:
[----:B------:R-:W3:Y:S01]  /*1310*/  LDCU UR5, c[0x0][0x3a4] ;  /* 0x00007480ff0577ac */ /* 0x000ee20008000800 */
[----:B------:R-:W-:-:S05]  /*1320*/  VIADD R11, R11, 0x8 ;  /* 0x000000080b0b7836 */ /* 0x000fca0000000000 */
[----:B---3--:R-:W-:-:S13]  /*1330*/  ISETP.GE.AND P0, PT, R11, UR5, PT ;  /* 0x000000050b007c0c */ /* 0x008fda000bf06270 */
[----:B------:R-:W-:Y:S05]  /*1340*/  @!P0 BRA `(.L_x_47) ;  /* 0xfffffff000f48947 */ /* 0x000fea000383ffff */
.L_x_36:
[----:B------:R-:W-:Y:S01]  /*1350*/  BAR.SYNC.DEFER_BLOCKING 0x0 ;  /* 0x0000000000007b1d */ /* 0x000fe20000010000 */
[----:B------:R-:W-:Y:S02]  /*1360*/  ISETP.NE.AND P2, PT, R0, RZ, PT ;  /* 0x000000ff0000720c */ /* 0x000fe40003f45270 */
[----:B------:R-:W-:Y:S02]  /*1370*/  LOP3.LUT R12, R9, 0x7, RZ, 0xc0, !PT ;  /* 0x00000007090c7812 */ /* 0x000fe400078ec0ff */
[----:B------:R-:W-:Y:S01]  /*1380*/  ISETP.GE.U32.AND P1, PT, R8, 0xe00, PT ;  /* 0x00000e000800780c */ /* 0x000fe20003f26070 */
[----:B------:R-:W-:Y:S01]  /*1390*/  BSSY.RECONVERGENT B0, `(.L_x_48) ;  /* 0x000000e000007945 */ /* 0x000fe20003800200 */
[----:B------:R-:W-:-:S07]  /*13a0*/  ISETP.NE.AND P0, PT, R12, RZ, PT ;  /* 0x000000ff0c00720c */ /* 0x000fce0003f05270 */
[----:B------:R-:W-:Y:S06]  /*13b0*/  @P2 BRA `(.L_x_49) ;  /* 0x00000000002c2947 */ /* 0x000fec0003800000 */
[----:B0-----:R-:W0:Y:S01]  /*13c0*/  LDS R4, [UR4] ;  /* 0x00000004ff047984 */ /* 0x001e220008000800 */
[----:B-1----:R-:W1:Y:S01]  /*13d0*/  LDC.64 R2, c[0x0][0x388] ;  /* 0x0000e200ff027b82 */ /* 0x002e620000000a00 */
[----:B------:R-:W-:Y:S01]  /*13e0*/  VOTEU.ANY UR5, UPT, PT ;  /* 0x0000000000057886 */ /* 0x000fe200038e0100 */
[----:B------:R-:W3:Y:S01]  /*13f0*/  S2R R5, SR_LANEID ;  /* 0x0000000000057919 */ /* 0x000ee20000000000 */
[----:B------:R-:W-:Y:S02]  /*1400*/  UFLO.U32 UR6, UR5 ;  /* 0x00000005000672bd */ /* 0x000fe400080e0000 */
[----:B------:R-:W-:Y:S01]  /*1410*/  UPOPC UR5, UR5 ;  /* 0x00000005000572bf */ /* 0x000fe20008000000 */
[----:B-1----:R-:W-:-:S03]  /*1420*/  IMAD.WIDE.U32 R2, R13, 0x4, R2 ;  /* 0x000000040d027825 */ /* 0x002fc600078e0002 */
[----:B---3--:R-:W-:Y:S01]  /*1430*/  ISETP.EQ.U32.AND P2, PT, R5, UR6, PT ;  /* 0x0000000605007c0c */ /* 0x008fe2000bf42070 */
[----:B0-----:R-:W0:Y:S02]  /*1440*/  F2I.TRUNC.NTZ R4, R4 ;  /* 0x0000000400047305 */ /* 0x001e24000020f100 */
[----:B0-----:R-:W-:-:S10]  /*1450*/  IMAD R5, R4, UR5, RZ ;  /* 0x0000000504057c24 */ /* 0x001fd4000f8e02ff */
[----:B------:R3:W-:Y:S02]  /*1460*/  @P2 REDG.E.ADD.STRONG.GPU desc[UR10][R2.64], R5 ;  /* 0x000000050200298e */ /* 0x0007e4000c12e10a */
.L_x_49:
[----:B------:R-:W-:Y:S05]  /*1470*/  BSYNC.RECONVERGENT B0 ;  /* 0x0000000000007941 */ /* 0x000fea0003800200 */
.L_x_48:
[----:B------:R-:W-:Y:S04]  /*1480*/  BSSY.RECONVERGENT B0, `(.L_x_50) ;  /* 0x0000022000007945 */ /* 0x000fe80003800200 */
[----:B------:R-:W-:Y:S05]  /*1490*/  @!P1 BRA `(.L_x_51) ;  /* 0x0000000000809947 */ /* 0x000fea0003800000 */
[----:B01-3--:R-:W0:Y:S01]  /*14a0*/  LDC.64 R2, c[0x0][0x380] ;  /* 0x0000e000ff027b82 */ /* 0x00be220000000a00 */
[----:B------:R-:W1:Y:S01]  /*14b0*/  LDCU UR4, c[0x0][0x3a8] ;  /* 0x00007500ff0477ac */ /* 0x000e620008000800 */
[----:B--2---:R-:W-:Y:S02]  /*14c0*/  LEA R10, R0, UR8, 0x2 ;  /* 0x00000008000a7c11 */ /* 0x004fe4000f8e10ff */
[----:B------:R-:W-:-:S03]  /*14d0*/  LOP3.LUT R4, R9, 0xfffff8, RZ, 0xc0, !PT ;  /* 0x00fffff809047812 */ /* 0x000fc600078ec0ff */
[----:B------:R-:W-:Y:S01]  /*14e0*/  VIADD R10, R10, 0x2000 ;  /* 0x000020000a0a7836 */ /* 0x000fe20000000000 */
[----:B------:R-:W-:Y:S01]  /*14f0*/  IADD3 R6, PT, PT, -R4, RZ, RZ ;  /* 0x000000ff04067210 */ /* 0x000fe20007ffe1ff */
[----:B-1----:R-:W-:Y:S01]  /*1500*/  IMAD R7, R13, UR4, R0 ;  /* 0x000000040d077c24 */ /* 0x002fe2000f8e0200 */
[----:B0-----:R-:W-:-:S04]  /*1510*/  IADD3 R2, P1, PT, R2, 0x2000, RZ ;  /* 0x0000200002027810 */ /* 0x001fc80007f3e0ff */
[----:B------:R-:W-:-:S09]  /*1520*/  IADD3.X R3, PT, PT, RZ, R3, RZ, P1, !PT ;  /* 0x00000003ff037210 */ /* 0x000fd20000ffe4ff */
.L_x_52:
[----:B0-----:R-:W0:Y:S04]  /*1530*/  LDS R11, [R10+-0x2000] ;  /* 0xffe000000a0b7984 */ /* 0x001e280000000800 */
[----:B------:R-:W1:Y:S04]  /*1540*/  LDS R15, [R10+-0x1800] ;  /* 0xffe800000a0f7984 */ /* 0x000e680000000800 */
[----:B------:R-:W2:Y:S04]  /*1550*/  LDS R17, [R10+-0x1000] ;  /* 0xfff000000a117984 */ /* 0x000ea80000000800 */
[----:B------:R-:W3:Y:S04]  /*1560*/  LDS R19, [R10+-0x800] ;  /* 0xfff800000a137984 */ /* 0x000ee80000000800 */
[----:B------:R-:W4:Y:S04]  /*1570*/  LDS R21, [R10] ;  /* 0x000000000a157984 */ /* 0x000f280000000800 */
[----:B------:R-:W5:Y:S04]  /*1580*/  LDS R23, [R10+0x800] ;  /* 0x000800000a177984 */ /* 0x000f680000000800 */
[----:B------:R-:W5:Y:S04]  /*1590*/  LDS R25, [R10+0x1000] ;  /* 0x001000000a197984 */ /* 0x000f680000000800 */
[----:B------:R-:W5:Y:S01]  /*15a0*/  LDS R27, [R10+0x1800] ;  /* 0x001800000a1b7984 */ /* 0x000f620000000800 */
[----:B------:R-:W-:-:S02]  /*15b0*/  VIADD R6, R6, 0x8 ;  /* 0x0000000806067836 */ /* 0x000fc40000000000 */
[----:B------:R-:W-:-:S03]  /*15c0*/  IMAD.WIDE R4, R7, 0x4, R2 ;  /* 0x0000000407047825 */ /* 0x000fc600078e0202 */
[----:B------:R-:W-:Y:S02]  /*15d0*/  ISETP.NE.AND P1, PT, R6, RZ, PT ;  /* 0x000000ff0600720c */ /* 0x000fe40003f25270 */
[----:B0-----:R0:W-:Y:S04]  /*15e0*/  REDG.E.ADD.F32.FTZ.RN.STRONG.GPU desc[UR10][R4.64+-0x2000], R11 ;  /* 0xffe0000b040079a6 */ /* 0x0011e8000c12f30a */
[----:B-1----:R0:W-:Y:S04]  /*15f0*/  REDG.E.ADD.F32.FTZ.RN.STRONG.GPU desc[UR10][R4.64+-0x1800], R15 ;  /* 0xffe8000f040079a6 */ /* 0x0021e8000c12f30a */
[----:B--2---:R0:W-:Y:S04]  /*1600*/  REDG.E.ADD.F32.FTZ.RN.STRONG.GPU desc[UR10][R4.64+-0x1000], R17 ;  /* 0xfff00011040079a6 */ /* 0x0041e8000c12f30a */
[----:B---3--:R0:W-:Y:S04]  /*1610*/  REDG.E.ADD.F32.FTZ.RN.STRONG.GPU desc[UR10][R4.64+-0x800], R19 ;  /* 0xfff80013040079a6 */ /* 0x0081e8000c12f30a */
[----:B----4-:R0:W-:Y:S04]  /*1620*/  REDG.E.ADD.F32.FTZ.RN.STRONG.GPU desc[UR10][R4.64], R21 ;  /* 0x00000015040079a6 */ /* 0x0101e8000c12f30a */
[----:B-----5:R0:W-:Y:S04]  /*1630*/  REDG.E.ADD.F32.FTZ.RN.STRONG.GPU desc[UR10][R4.64+0x800], R23 ;  /* 0x00080017040079a6 */ /* 0x0201e8000c12f30a */
[----:B------:R0:W-:Y:S01]  /*1640*/  REDG.E.ADD.F32.FTZ.RN.STRONG.GPU desc[UR10][R4.64+0x1000], R25 ;  /* 0x00100019040079a6 */ /* 0x0001e2000c12f30a */
[----:B------:R-:W-:-:S03]  /*1650*/  IADD3 R0, PT, PT, R0, 0x1000, RZ ;  /* 0x0000100000007810 */ /* 0x000fc60007ffe0ff */
[----:B------:R0:W-:Y:S01]  /*1660*/  REDG.E.ADD.F32.FTZ.RN.STRONG.GPU desc[UR10][R4.64+0x1800], R27 ;  /* 0x0018001b040079a6 */ /* 0x0001e2000c12f30a */
[----:B------:R-:W-:Y:S01]  /*1670*/  VIADD R10, R10, 0x4000 ;  /* 0x000040000a0a7836 */ /* 0x000fe20000000000 */
[----:B------:R-:W-:Y:S01]  /*1680*/  IADD3 R7, PT, PT, R7, 0x1000, RZ ;  /* 0x0000100007077810 */ /* 0x000fe20007ffe0ff */
[----:B------:R-:W-:Y:S06]  /*1690*/  @P1 BRA `(.L_x_52) ;  /* 0xfffffffc00a41947 */ /* 0x000fec000383ffff */
.L_x_51:
[----:B------:R-:W-:Y:S05]  /*16a0*/  BSYNC.RECONVERGENT B0 ;  /* 0x0000000000007941 */ /* 0x000fea0003800200 */
.L_x_50:
[----:B------:R-:W-:Y:S05]  /*16b0*/  @!P0 EXIT ;  /* 0x000000000000894d */ /* 0x000fea0003800000 */
[----:B------:R-:W-:Y:S01]  /*16c0*/  ISETP.GE.U32.AND P0, PT, R12, 0x4, PT ;  /* 0x000000040c00780c */ /* 0x000fe20003f06070 */
[----:B------:R-:W-:Y:S01]  /*16d0*/  BSSY.RECONVERGENT B0, `(.L_x_53) ;  /* 0x0000011000007945 */ /* 0x000fe20003800200 */
[----:B0-----:R-:W-:-:S11]  /*16e0*/  LOP3.LUT P1, R4, R9, 0x3, RZ, 0xc0, !PT ;  /* 0x0000000309047812 */ /* 0x001fd6000782c0ff */
[----:B------:R-:W-:Y:S05]  /*16f0*/  @!P0 BRA `(.L_x_54) ;  /* 0x0000000000388947 */ /* 0x000fea0003800000 */
[----:B------:R-:W-:Y:S01]  /*1700*/  LEA R6, R0, UR8, 0x2 ;  /* 0x0000000800067c11 */ /* 0x000fe2000f8e10ff */
[----:B-1-3--:R-:W0:Y:S01]  /*1710*/  LDC.64 R2, c[0x0][0x380] ;  /* 0x0000e000ff027b82 */ /* 0x00ae220000000a00 */
[----:B------:R-:W1:Y:S03]  /*1720*/  LDCU UR4, c[0x0][0x3a8] ;  /* 0x00007500ff0477ac */ /* 0x000e660008000800 */
[----:B------:R-:W3:Y:S04]  /*1730*/  LDS R5, [R6] ;  /* 0x0000000006057984 */ /* 0x000ee80000000800 */
[----:B--2---:R-:W2:Y:S04]  /*1740*/  LDS R7, [R6+0x800] ;  /* 0x0008000006077984 */ /* 0x004ea80000000800 */
[----:B------:R-:W4:Y:S04]  /*1750*/  LDS R9, [R6+0x1000] ;  /* 0x0010000006097984 */ /* 0x000f280000000800 */
[----:B------:R-:W5:Y:S01]  /*1760*/  LDS R11, [R6+0x1800] ;  /* 0x00180000060b7984 */ /* 0x000f620000000800 */
[----:B-1----:R-:W-:-:S04]  /*1770*/  IMAD R15, R13, UR4, R0 ;  /* 0x000000040d0f7c24 */ /* 0x002fc8000f8e0200 */
[----:B0-----:R-:W-:-:S05]  /*1780*/  IMAD.WIDE R2, R15, 0x4, R2 ;  /* 0x000000040f027825 */ /* 0x001fca00078e0202 */
[----:B---3--:R0:W-:Y:S04]  /*1790*/  REDG.E.ADD.F32.FTZ.RN.STRONG.GPU desc[UR10][R2.64], R5 ;  /* 0x00000005020079a6 */ /* 0x0081e8000c12f30a */
[----:B--2---:R0:W-:Y:S04]  /*17a0*/  REDG.E.ADD.F32.FTZ.RN.STRONG.GPU desc[UR10][R2.64+0x800], R7 ;  /* 0x00080007020079a6 */ /* 0x0041e8000c12f30a */
[----:B----4-:R0:W-:Y:S04]  /*17b0*/  REDG.E.ADD.F32.FTZ.RN.STRONG.GPU desc[UR10][R2.64+0x1000], R9 ;  /* 0x00100009020079a6 */ /* 0x0101e8000c12f30a */
[----:B-----5:R0:W-:Y:S01]  /*17c0*/  REDG.E.ADD.F32.FTZ.RN.STRONG.GPU desc[UR10][R2.64+0x1800], R11 ;  /* 0x0018000b020079a6 */ /* 0x0201e2000c12f30a */
[----:B------:R-:W-:-:S07]  /*17d0*/  VIADD R0, R0, 0x800 ;  /* 0x0000080000007836 */ /* 0x000fce0000000000 */
.L_x_54:
[----:B------:R-:W-:Y:S05]  /*17e0*/  BSYNC.RECONVERGENT B0 ;  /* 0x0000000000007941 */ /* 0x000fea0003800200 */
.L_x_53:
[----:B------:R-:W-:Y:S05]  /*17f0*/  @!P1 EXIT ;  /* 0x000000000000994d */ /* 0x000fea0003800000 */
[----:B------:R-:W-:Y:S01]  /*1800*/  ISETP.NE.AND P1, PT, R4, 0x1, PT ;  /* 0x000000010400780c */ /* 0x000fe20003f25270 */
[----:B------:R-:W-:Y:S01]  /*1810*/  BSSY.RECONVERGENT B0, `(.L_x_55) ;  /* 0x000000d000007945 */ /* 0x000fe20003800200 */
[----:B------:R-:W-:-:S11]  /*1820*/  LOP3.LUT P0, RZ, R8, 0x200, RZ, 0xc0, !PT ;  /* 0x0000020008ff7812 */ /* 0x000fd6000780c0ff */
[----:B------:R-:W-:Y:S05]  /*1830*/  @!P1 BRA `(.L_x_56) ;  /* 0x0000000000289947 */ /* 0x000fea0003800000 */
[----:B------:R-:W-:Y:S01]  /*1840*/  LEA R4, R0, UR8, 0x2 ;  /* 0x0000000800047c11 */ /* 0x000fe2000f8e10ff */
[----:B01-3--:R-:W0:Y:S01]  /*1850*/  LDC.64 R2, c[0x0][0x380] ;  /* 0x0000e000ff027b82 */ /* 0x00be220000000a00 */
[----:B------:R-:W1:Y:S03]  /*1860*/  LDCU UR4, c[0x0][0x3a8] ;  /* 0x00007500ff0477ac */ /* 0x000e660008000800 */
[----:B--2---:R-:W2:Y:S04]  /*1870*/  LDS R7, [R4] ;  /* 0x0000000004077984 */ /* 0x004ea80000000800 */
[----:B------:R-:W3:Y:S01]  /*1880*/  LDS R9, [R4+0x800] ;  /* 0x0008000004097984 */ /* 0x000ee20000000800 */
[----:B-1----:R-:W-:-:S04]  /*1890*/  IMAD R5, R13, UR4, R0 ;  /* 0x000000040d057c24 */ /* 0x002fc8000f8e0200 */
[----:B0-----:R-:W-:-:S05]  /*18a0*/  IMAD.WIDE R2, R5, 0x4, R2 ;  /* 0x0000000405027825 */ /* 0x001fca00078e0202 */
[----:B--2---:R4:W-:Y:S04]  /*18b0*/  REDG.E.ADD.F32.FTZ.RN.STRONG.GPU desc[UR10][R2.64], R7 ;  /* 0x00000007020079a6 */ /* 0x0049e8000c12f30a */
[----:B---3--:R4:W-:Y:S01]  /*18c0*/  REDG.E.ADD.F32.FTZ.RN.STRONG.GPU desc[UR10][R2.64+0x800], R9 ;  /* 0x00080009020079a6 */ /* 0x0089e2000c12f30a */
[----:B------:R-:W-:-:S07]  /*18d0*/  IADD3 R0, PT, PT, R0, 0x400, RZ ;  /* 0x0000040000007810 */ /* 0x000fce0007ffe0ff */
.L_x_56:
[----:B------:R-:W-:Y:S05]  /*18e0*/  BSYNC.RECONVERGENT B0 ;  /* 0x0000000000007941 */ /* 0x000fea0003800200 */
.L_x_55:
[----:B------:R-:W-:Y:S05]  /*18f0*/  @P0 EXIT ;  /* 0x000000000000094d */ /* 0x000fea0003800000 */
[----:B------:R-:W-:Y:S01]  /*1900*/  LEA R4, R0, UR8, 0x2 ;  /* 0x0000000800047c11 */ /* 0x000fe2000f8e10ff */
[----:B01-34-:R-:W0:Y:S01]  /*1910*/  LDC.64 R2, c[0x0][0x380] ;  /* 0x0000e000ff027b82 */ /* 0x01be220000000a00 */
[----:B------:R-:W1:Y:S03]  /*1920*/  LDCU UR4, c[0x0][0x3a8] ;  /* 0x00007500ff0477ac */ /* 0x000e660008000800 */
[----:B------:R-:W3:Y:S01]  /*1930*/  LDS R5, [R4] ;  /* 0x0000000004057984 */ /* 0x000ee20000000800 */
[----:B-1----:R-:W-:-:S04]  /*1940*/  IMAD R13, R13, UR4, R0 ;  /* 0x000000040d0d7c24 */ /* 0x002fc8000f8e0200 */
[----:B0-----:R-:W-:-:S05]  /*1950*/  IMAD.WIDE R2, R13, 0x4, R2 ;  /* 0x000000040d027825 */ /* 0x001fca00078e0202 */
[----:B---3--:R-:W-:Y:S01]  /*1960*/  REDG.E.ADD.F32.FTZ.RN.STRONG.GPU desc[UR10][R2.64], R5 ;  /* 0x00000005020079a6 */ /* 0x008fe2000c12f30a */
[----:B------:R-:W-:Y:S05]  /*1970*/  EXIT ;  /* 0x000000000000794d */ /* 0x000fea0003800000 */
.L_x_57:
        /* <DEDUP_REMOVED lines=16> */
.L_x_102:


//--------------------- .text._Z10cuda_clearPfi   --------------------------
	.section	.text._Z10cuda_clearPfi,"ax",@progbits
	.align	128
        .global         _Z10cuda_clearPfi
        .type           _Z10cuda_clearPfi,@function
        .size           _Z10cuda_clearPfi,(.L_x_103 - _Z10cuda_clearPfi)
        .other          _Z10cuda_clearPfi,@"STO_CUDA_ENTRY STV_DEFAULT"
_Z10cuda_clearPfi:
.text._Z10cuda_clearPfi:
[----:B------:R-:W-:Y:S01]  /*0000*/  LDC R1, c[0x0][0x37c] ;  /* 0x0000df00ff017b82 */ /* 0x000fe20000000800 */
[----:B------:R-:W0:Y:S07]  /*0010*/  S2R R0, SR_TID.X ;  /* 0x0000000000007919 */ /* 0x000e2e0000002100 */
[----:B------:R-:W0:Y:S01]  /*0020*/  S2UR UR4, SR_CTAID.X ;  /* 0x00000000000479c3 */ /* 0x000e220000002500 */
[----:B------:R-:W1:Y:S07]  /*0030*/  LDCU UR5, c[0x0][0x388] ;  /* 0x00007100ff0577ac */ /* 0x000e6e0008000800 */
[----:B------:R-:W0:Y:S02]  /*0040*/  LDC R5, c[0x0][0x360] ;  /* 0x0000d800ff057b82 */ /* 0x000e240000000800 */
[----:B0-----:R-:W-:-:S05]  /*0050*/  IMAD R5, R5, UR4, R0 ;  /* 0x0000000405057c24 */ /* 0x001fca000f8e0200 */
[----:B-1----:R-:W-:-:S13]  /*0060*/  ISETP.GE.AND P0, PT, R5, UR5, PT ;  /* 0x0000000505007c0c */ /* 0x002fda000bf06270 */
[----:B------:R-:W-:Y:S05]  /*0070*/  @P0 EXIT ;  /* 0x000000000000094d */ /* 0x000fea0003800000 */
[----:B------:R-:W0:Y:S01]  /*0080*/  LDC.64 R2, c[0x0][0x380] ;  /* 0x0000e000ff027b82 */ /* 0x000e220000000a00 */
[----:B------:R-:W1:Y:S01]  /*0090*/  LDCU.64 UR4, c[0x0][0x358] ;  /* 0x00006b00ff0477ac */ /* 0x000e620008000a00 */
[----:B0-----:R-:W-:-:S05]  /*00a0*/  IMAD.WIDE R2, R5, 0x4, R2 ;  /* 0x0000000405027825 */ /* 0x001fca00078e0202 */
[----:B-1----:R-:W-:Y:S01]  /*00b0*/  STG.E desc[UR4][R2.64], RZ ;  /* 0x000000ff02007986 */ /* 0x002fe2000c101904 */
[----:B------:R-:W-:Y:S05]  /*00c0*/  EXIT ;  /* 0x000000000000794d */ /* 0x000fea0003800000 */
.L_x_58:
        /* <DEDUP_REMOVED lines=11> */
.L_x_103:


//--------------------- .text._Z20cuda_compute_argminsPiPfi --------------------------
	.section	.text._Z20cuda_compute_argminsPiPfi,"ax",@progbits
	.align	128
        .global         _Z20cuda_compute_argminsPiPfi
        .type           _Z20cuda_compute_argminsPiPfi,@function
        .size           _Z20cuda_compute_argminsPiPfi,(.L_x_104 - _Z20cuda_compute_argminsPiPfi)
        .other          _Z20cuda_compute_argminsPiPfi,@"STO_CUDA_ENTRY STV_DEFAULT"
_Z20cuda_compute_argminsPiPfi:
.text._Z20cuda_compute_argminsPiPfi:
[----:B------:R-:W-:Y:S01]  /*0000*/  LDC R1, c[0x0][0x37c] ;  /* 0x0000df00ff017b82 */ /* 0x000fe20000000800 */
[----:B------:R-:W0:Y:S01]  /*0010*/  S2R R3, SR_TID.X ;  /* 0x0000000000037919 */ /* 0x000e220000002100 */
[----:B------:R-:W0:Y:S02]  /*0020*/  LDCU UR10, c[0x0][0x390] ;  /* 0x00007200ff0a77ac */ /* 0x000e240008000800 */
[----:B0-----:R-:W-:-:S13]  /*0030*/  ISETP.GE.AND P0, PT, R3, UR10, PT ;  /* 0x0000000a03007c0c */ /* 0x001fda000bf06270 */
[----:B------:R-:W-:Y:S05]  /*0040*/  @P0 EXIT ;  /* 0x000000000000094d */ /* 0x000fea0003800000 */
[----:B------:R-:W-:Y:S01]  /*0050*/  LOP3.LUT R0, RZ, R3, RZ, 0x33, !PT ;  /* 0x00000003ff007212 */ /* 0x000fe200078e33ff */
[----:B------:R-:W-:Y:S01]  /*0060*/  BSSY.RECONVERGENT B0, `(.L_x_59) ;  /* 0x0000027000007945 */ /* 0x000fe20003800200 */
[----:B------:R-:W-:-:S03]  /*0070*/  IMAD.MOV.U32 R5, RZ, RZ, R3 ;  /* 0x000000ffff057224 */ /* 0x000fc600078e0003 */
[----:B------:R-:W-:Y:S02]  /*0080*/  VIADD R2, R0, UR10 ;  /* 0x0000000a00027c36 */ /* 0x000fe40008000000 */
[----:B------:R-:W0:Y:S03]  /*0090*/  S2R R0, SR_CTAID.X ;  /* 0x0000000000007919 */ /* 0x000e260000002500 */
[C---:B------:R-:W-:Y:S02]  /*00a0*/  ISETP.GE.U32.AND P0, PT, R2.reuse, 0x1e00, PT ;  /* 0x00001e000200780c */ /* 0x040fe40003f06070 */
[----:B------:R-:W-:-:S04]  /*00b0*/  LEA.HI R4, R2, 0x1, RZ, 0x17 ;  /* 0x0000000102047811 */ /* 0x000fc800078fb8ff */
[----:B------:R-:W-:-:S04]  /*00c0*/  LOP3.LUT R9, R4, 0xf, RZ, 0xc0, !PT ;  /* 0x0000000f04097812 */ /* 0x000fc800078ec0ff */
[----:B------:R-:W-:-:S03]  /*00d0*/  ISETP.NE.AND P1, PT, R9, RZ, PT ;  /* 0x000000ff0900720c */ /* 0x000fc60003f25270 */
[----:B------:R-:W-:Y:S10]  /*00e0*/  @!P0 BRA `(.L_x_60) ;  /* 0x0000000000788947 */ /* 0x000ff40003800000 */
[----:B------:R-:W1:Y:S01]  /*00f0*/  S2UR UR5, SR_CgaCtaId ;  /* 0x00000000000579c3 */ /* 0x000e620000008800 */
[----:B------:R-:W-:Y:S01]  /*0100*/  UMOV UR4, 0x400 ;  /* 0x0000040000047882 */ /* 0x000fe20000000000 */
[----:B------:R-:W-:Y:S01]  /*0110*/  LOP3.LUT R6, R4, 0xfffff0, RZ, 0xc0, !PT ;  /* 0x00fffff004067812 */ /* 0x000fe200078ec0ff */
[----:B------:R-:W-:Y:S02]  /*0120*/  IMAD.MOV.U32 R5, RZ, RZ, R3 ;  /* 0x000000ffff057224 */ /* 0x000fe400078e0003 */
[----:B------:R-:W-:Y:S02]  /*0130*/  IMAD.MOV.U32 R8, RZ, RZ, 0x4e6e6b28 ;  /* 0x4e6e6b28ff087424 */ /* 0x000fe400078e00ff */
[----:B------:R-:W-:Y:S01]  /*0140*/  IMAD.MOV R6, RZ, RZ, -R6 ;  /* 0x000000ffff067224 */ /* 0x000fe200078e0a06 */
[----:B-1----:R-:W-:-:S06]  /*0150*/  ULEA UR4, UR5, UR4, 0x18 ;  /* 0x0000000405047291 */ /* 0x002fcc000f8ec0ff */
[----:B------:R-:W-:-:S04]  /*0160*/  LEA R7, R3, UR4, 0x2 ;  /* 0x0000000403077c11 */ /* 0x000fc8000f8e10ff */
[----:B------:R-:W-:-:S07]  /*0170*/  IADD3 R7, PT, PT, R7, 0x4000, RZ ;  /* 0x0000400007077810 */ /* 0x000fce0007ffe0ff */
.L_x_61:
[----:B------:R-:W-:Y:S01]  /*0180*/  VIADD R6, R6, 0x10 ;  /* 0x0000001006067836 */ /* 0x000fe20000000000 */
[----:B------:R-:W-:Y:S01]  /*0190*/  STS [R7+-0x4000], R8 ;  /* 0xffc0000807007388 */ /* 0x000fe20000000800 */
[----:B------:R-:W-:-:S03]  /*01a0*/  VIADD R5, R5, 0x2000 ;  /* 0x0000200005057836 */ /* 0x000fc60000000000 */
[----:B------:R-:W-:Y:S01]  /*01b0*/  ISETP.NE.AND P0, PT, R6, RZ, PT ;  /* 0x000000ff0600720c */ /* 0x000fe20003f05270 */
[----:B------:R-:W-:Y:S04]  /*01c0*/  STS [R7+-0x3800], R8 ;  /* 0xffc8000807007388 */ /* 0x000fe80000000800 */
[----:B------:R-:W-:Y:S04]  /*01d0*/  STS [R7+-0x3000], R8 ;  /* 0xffd0000807007388 */ /* 0x000fe80000000800 */
[----:B------:R-:W-:Y:S04]  /*01e0*/  STS [R7+-0x2800], R8 ;  /* 0xffd8000807007388 */ /* 0x000fe80000000800 */
[----:B------:R-:W-:Y:S04]  /*01f0*/  STS [R7+-0x2000], R8 ;  /* 0xffe0000807007388 */ /* 0x000fe80000000800 */
[----:B------:R-:W-:Y:S04]  /*0200*/  STS [R7+-0x1800], R8 ;  /* 0xffe8000807007388 */ /* 0x000fe80000000800 */
[----:B------:R-:W-:Y:S04]  /*0210*/  STS [R7+-0x1000], R8 ;  /* 0xfff0000807007388 */ /* 0x000fe80000000800 */
[----:B------:R-:W-:Y:S04]  /*0220*/  STS [R7+-0x800], R8 ;  /* 0xfff8000807007388 */ /* 0x000fe80000000800 */
[----:B------:R-:W-:Y:S04]  /*0230*/  STS [R7], R8 ;  /* 0x0000000807007388 */ /* 0x000fe80000000800 */
[----:B------:R-:W-:Y:S04]  /*0240*/  STS [R7+0x800], R8 ;  /* 0x0008000807007388 */ /* 0x000fe80000000800 */
[----:B------:R-:W-:Y:S04]  /*0250*/  STS [R7+0x1000], R8 ;  /* 0x0010000807007388 */ /* 0x000fe80000000800 */
[----:B------:R-:W-:Y:S04]  /*0260*/  STS [R7+0x1800], R8 ;  /* 0x0018000807007388 */ /* 0x000fe80000000800 */
[----:B------:R-:W-:Y:S04]  /*0270*/  STS [R7+0x2000], R8 ;  /* 0x0020000807007388 */ /* 0x000fe80000000800 */
[----:B------:R-:W-:Y:S04]  /*0280*/  STS [R7+0x2800], R8 ;  /* 0x0028000807007388 */ /* 0x000fe80000000800 */
[----:B------:R-:W-:Y:S04]  /*0290*/  STS [R7+0x3000], R8 ;  /* 0x0030000807007388 */ /* 0x000fe80000000800 */
[----:B------:R1:W-:Y:S02]  /*02a0*/  STS [R7+0x3800], R8 ;  /* 0x0038000807007388 */ /* 0x0003e40000000800 */
[----:B-1----:R-:W-:Y:S01]  /*02b0*/  VIADD R7, R7, 0x8000 ;  /* 0x0000800007077836 */ /* 0x002fe20000000000 */
[----:B------:R-:W-:Y:S06]  /*02c0*/  @P0 BRA `(.L_x_61) ;  /* 0xfffffffc00ac0947 */ /* 0x000fec000383ffff */
.L_x_60:
[----:B------:R-:W-:Y:S05]  /*02d0*/  BSYNC.RECONVERGENT B0 ;  /* 0x0000000000007941 */ /* 0x000fea0003800200 */
.L_x_59:
[----:B------:R-:W-:Y:S04]  /*02e0*/  BSSY.RECONVERGENT B0, `(.L_x_62) ;  /* 0x0000033000007945 */ /* 0x000fe80003800200 */
[----:B------:R-:W-:Y:S05]  /*02f0*/  @!P1 BRA `(.L_x_63) ;  /* 0x0000000000c49947 */ /* 0x000fea0003800000 */
[----:B------:R-:W-:Y:S01]  /*0300*/  ISETP.GE.U32.AND P0, PT, R9, 0x8, PT ;  /* 0x000000080900780c */ /* 0x000fe20003f06070 */
[----:B------:R-:W-:Y:S01]  /*0310*/  BSSY.RECONVERGENT B1, `(.L_x_64) ;  /* 0x0000012000017945 */ /* 0x000fe20003800200 */
[----:B------:R-:W-:-:S04]  /*0320*/  LOP3.LUT R8, R4, 0x7, RZ, 0xc0, !PT ;  /* 0x0000000704087812 */ /* 0x000fc800078ec0ff */
[----:B------:R-:W-:-:S07]  /*0330*/  ISETP.NE.AND P1, PT, R8, RZ, PT ;  /* 0x000000ff0800720c */ /* 0x000fce0003f25270 */
[----:B------:R-:W-:Y:S06]  /*0340*/  @!P0 BRA `(.L_x_65) ;  /* 0x0000000000388947 */ /* 0x000fec0003800000 */
[----:B------:R-:W1:Y:S01]  /*0350*/  S2UR UR5, SR_CgaCtaId ;  /* 0x00000000000579c3 */ /* 0x000e620000008800 */
[----:B------:R-:W-:Y:S01]  /*0360*/  UMOV UR4, 0x400 ;  /* 0x0000040000047882 */ /* 0x000fe20000000000 */
[----:B------:R-:W-:Y:S01]  /*0370*/  IMAD.MOV.U32 R7, RZ, RZ, 0x4e6e6b28 ;  /* 0x4e6e6b28ff077424 */ /* 0x000fe200078e00ff */
[----:B-1----:R-:W-:-:S06]  /*0380*/  ULEA UR4, UR5, UR4, 0x18 ;  /* 0x0000000405047291 */ /* 0x002fcc000f8ec0ff */
[C---:B------:R-:W-:Y:S02]  /*0390*/  LEA R6, R5.reuse, UR4, 0x2 ;  /* 0x0000000405067c11 */ /* 0x040fe4000f8e10ff */
[----:B------:R-:W-:-:S03]  /*03a0*/  IADD3 R5, PT, PT, R5, 0x1000, RZ ;  /* 0x0000100005057810 */ /* 0x000fc60007ffe0ff */
[----:B------:R1:W-:Y:S04]  /*03b0*/  STS [R6], R7 ;  /* 0x0000000706007388 */ /* 0x0003e80000000800 */
[----:B------:R1:W-:Y:S04]  /*03c0*/  STS [R6+0x800], R7 ;  /* 0x0008000706007388 */ /* 0x0003e80000000800 */
[----:B------:R1:W-:Y:S04]  /*03d0*/  STS [R6+0x1000], R7 ;  /* 0x0010000706007388 */ /* 0x0003e80000000800 */
[----:B------:R1:W-:Y:S04]  /*03e0*/  STS [R6+0x1800], R7 ;  /* 0x0018000706007388 */ /* 0x0003e80000000800 */
[----:B------:R1:W-:Y:S04]  /*03f0*/  STS [R6+0x2000], R7 ;  /* 0x0020000706007388 */ /* 0x0003e80000000800 */
[----:B------:R1:W-:Y:S04]  /*0400*/  STS [R6+0x2800], R7 ;  /* 0x0028000706007388 */ /* 0x0003e80000000800 */
[----:B------:R1:W-:Y:S04]  /*0410*/  STS [R6+0x3000], R7 ;  /* 0x0030000706007388 */ /* 0x0003e80000000800 */
[----:B------:R1:W-:Y:S02]  /*0420*/  STS [R6+0x3800], R7 ;  /* 0x0038000706007388 */ /* 0x0003e40000000800 */
.L_x_65:
[----:B------:R-:W-:Y:S05]  /*0430*/  BSYNC.RECONVERGENT B1 ;  /* 0x0000000000017941 */ /* 0x000fea0003800200 */
.L_x_64:
[----:B------:R-:W-:Y:S05]  /*0440*/  @!P1 BRA `(.L_x_63) ;  /* 0x0000000000709947 */ /* 0x000fea0003800000 */
[----:B------:R-:W-:Y:S01]  /*0450*/  ISETP.GE.U32.AND P0, PT, R8, 0x4, PT ;  /* 0x000000040800780c */ /* 0x000fe20003f06070 */
[----:B------:R-:W-:Y:S01]  /*0460*/  BSSY.RECONVERGENT B1, `(.L_x_66) ;  /* 0x000000e000017945 */ /* 0x000fe20003800200 */
[----:B-1----:R-:W-:-:S04]  /*0470*/  LOP3.LUT R6, R4, 0x3, RZ, 0xc0, !PT ;  /* 0x0000000304067812 */ /* 0x002fc800078ec0ff */
[----:B------:R-:W-:-:S07]  /*0480*/  ISETP.NE.AND P1, PT, R6, RZ, PT ;  /* 0x000000ff0600720c */ /* 0x000fce0003f25270 */
[----:B------:R-:W-:Y:S06]  /*0490*/  @!P0 BRA `(.L_x_67) ;  /* 0x0000000000288947 */ /* 0x000fec0003800000 */
[----:B------:R-:W1:Y:S01]  /*04a0*/  S2UR UR5, SR_CgaCtaId ;  /* 0x00000000000579c3 */ /* 0x000e620000008800 */
[----:B------:R-:W-:Y:S01]  /*04b0*/  UMOV UR4, 0x400 ;  /* 0x0000040000047882 */ /* 0x000fe20000000000 */
[----:B------:R-:W-:Y:S01]  /*04c0*/  IMAD.MOV.U32 R8, RZ, RZ, 0x4e6e6b28 ;  /* 0x4e6e6b28ff087424 */ /* 0x000fe200078e00ff */
[----:B-1----:R-:W-:-:S06]  /*04d0*/  ULEA UR4, UR5, UR4, 0x18 ;  /* 0x0000000405047291 */ /* 0x002fcc000f8ec0ff */
[C---:B------:R-:W-:Y:S01]  /*04e0*/  LEA R7, R5.reuse, UR4, 0x2 ;  /* 0x0000000405077c11 */ /* 0x040fe2000f8e10ff */
[----:B------:R-:W-:-:S04]  /*04f0*/  VIADD R5, R5, 0x800 ;  /* 0x0000080005057836 */ /* 0x000fc80000000000 */
[----:B------:R1:W-:Y:S04]  /*0500*/  STS [R7], R8 ;  /* 0x0000000807007388 */ /* 0x0003e80000000800 */
[----:B------:R1:W-:Y:S04]  /*0510*/  STS [R7+0x800], R8 ;  /* 0x0008000807007388 */ /* 0x0003e80000000800 */
[----:B------:R1:W-:Y:S04]  /*0520*/  STS [R7+0x1000], R8 ;  /* 0x0010000807007388 */ /* 0x0003e80000000800 */
[----:B------:R1:W-:Y:S02]  /*0530*/  STS [R7+0x1800], R8 ;  /* 0x0018000807007388 */ /* 0x0003e40000000800 */
.L_x_67:
[----:B------:R-:W-:Y:S05]  /*0540*/  BSYNC.RECONVERGENT B1 ;  /* 0x0000000000017941 */ /* 0x000fea0003800200 */
.L_x_66:
[----:B------:R-:W-:Y:S05]  /*0550*/  @!P1 BRA `(.L_x_63) ;  /* 0x00000000002c9947 */ /* 0x000fea0003800000 */
[----:B------:R-:W2:Y:S01]  /*0560*/  S2UR UR5, SR_CgaCtaId ;  /* 0x00000000000579c3 */ /* 0x000ea20000008800 */
[----:B------:R-:W-:Y:S01]  /*0570*/  UMOV UR4, 0x400 ;  /* 0x0000040000047882 */ /* 0x000fe20000000000 */
[----:B------:R-:W-:Y:S02]  /*0580*/  IMAD.MOV R6, RZ, RZ, -R6 ;  /* 0x000000ffff067224 */ /* 0x000fe400078e0a06 */
[----:B-1----:R-:W-:Y:S01]  /*0590*/  IMAD.MOV.U32 R8, RZ, RZ, 0x4e6e6b28 ;  /* 0x4e6e6b28ff087424 */ /* 0x002fe200078e00ff */
[----:B--2---:R-:W-:-:S06]  /*05a0*/  ULEA UR4, UR5, UR4, 0x18 ;  /* 0x0000000405047291 */ /* 0x004fcc000f8ec0ff */
[----:B------:R-:W-:-:S07]  /*05b0*/  LEA R5, R5, UR4, 0x2 ;  /* 0x0000000405057c11 */ /* 0x000fce000f8e10ff */
.L_x_68:
[----:B------:R-:W-:Y:S01]  /*05c0*/  IADD3 R6, PT, PT, R6, 0x1, RZ ;  /* 0x0000000106067810 */ /* 0x000fe20007ffe0ff */
[----:B------:R1:W-:Y:S03]  /*05d0*/  STS [R5], R8 ;  /* 0x0000000805007388 */ /* 0x0003e60000000800 */
[----:B------:R-:W-:Y:S01]  /*05e0*/  ISETP.NE.AND P0, PT, R6, RZ, PT ;  /* 0x000000ff0600720c */ /* 0x000fe20003f05270 */
[----:B-1----:R-:W-:-:S12]  /*05f0*/  VIADD R5, R5, 0x800 ;  /* 0x0000080005057836 */ /* 0x002fd80000000000 */
[----:B------:R-:W-:Y:S05]  /*0600*/  @P0 BRA `(.L_x_68) ;  /* 0xfffffffc00ec0947 */ /* 0x000fea000383ffff */
.L_x_63:
[----:B------:R-:W-:Y:S05]  /*0610*/  BSYNC.RECONVERGENT B0 ;  /* 0x0000000000007941 */ /* 0x000fea0003800200 */
.L_x_62:
[----:B------:R-:W2:Y:S08]  /*0620*/  S2UR UR6, SR_CgaCtaId ;  /* 0x00000000000679c3 */ /* 0x000eb00000008800 */
[----:B------:R-:W-:Y:S01]  /*0630*/  BAR.SYNC.DEFER_BLOCKING 0x0 ;  /* 0x0000000000007b1d */ /* 0x000fe20000010000 */
[----:B------:R-:W-:Y:S01]  /*0640*/  LOP3.LUT P0, R4, R4, 0x3, RZ, 0xc0, !PT ;  /* 0x0000000304047812 */ /* 0x000fe2000780c0ff */
[----:B-1----:R-:W-:Y:S01]  /*0650*/  IMAD.MOV.U32 R7, RZ, RZ, R3 ;  /* 0x000000ffff077224 */ /* 0x002fe200078e0003 */
[----:B------:R-:W-:Y:S01]  /*0660*/  ISETP.GE.U32.AND P1, PT, R2, 0x600, PT ;  /* 0x000006000200780c */ /* 0x000fe20003f26070 */
[----:B------:R-:W-:-:S02]  /*0670*/  IMAD.SHL.U32 R2, R3, 0x4, RZ ;  /* 0x0000000403027824 */ /* 0x000fc400078e00ff */
[----:B------:R-:W-:Y:S01]  /*0680*/  UMOV UR5, 0x400 ;  /* 0x0000040000057882 */ /* 0x000fe20000000000 */
[----:B------:R-:W1:Y:S01]  /*0690*/  LDCU UR11, c[0x0][0x390] ;  /* 0x00007200ff0b77ac */ /* 0x000e620008000800 */
[----:B------:R-:W-:Y:S01]  /*06a0*/  BSSY.RECONVERGENT B0, `(.L_x_69) ;  /* 0x0000017000007945 */ /* 0x000fe20003800200 */
[----:B------:R-:W-:Y:S01]  /*06b0*/  LOP3.LUT R6, R2, 0x7fc, RZ, 0xc0, !PT ;  /* 0x000007fc02067812 */ /* 0x000fe200078ec0ff */
[----:B------:R-:W-:Y:S01]  /*06c0*/  UIADD3 UR4, UPT, UPT, UR5, 0x800, URZ ;  /* 0x0000080005047890 */ /* 0x000fe2000fffe0ff */
[----:B------:R-:W3:Y:S01]  /*06d0*/  LDCU.64 UR8, c[0x0][0x358] ;  /* 0x00006b00ff0877ac */ /* 0x000ee20008000a00 */
[----:B--2---:R-:W-:Y:S02]  /*06e0*/  ULEA UR7, UR6, UR5, 0x18 ;  /* 0x0000000506077291 */ /* 0x004fe4000f8ec0ff */
[----:B------:R-:W-:Y:S01]  /*06f0*/  ULEA UR4, UR6, UR4, 0x18 ;  /* 0x0000000406047291 */ /* 0x000fe2000f8ec0ff */
[----:B------:R-:W-:Y:S11]  /*0700*/  @!P0 BRA `(.L_x_70) ;  /* 0x0000000000408947 */ /* 0x000ff60003800000 */
[----:B------:R2:W4:Y:S01]  /*0710*/  LDS R10, [R6+UR7] ;  /* 0x00000007060a7984 */ /* 0x0005220008000800 */
[----:B------:R-:W1:Y:S01]  /*0720*/  LDC.64 R8, c[0x0][0x388] ;  /* 0x0000e200ff087b82 */ /* 0x000e620000000a00 */
[----:B------:R-:W-:Y:S01]  /*0730*/  IMAD.MOV R12, RZ, RZ, -R4 ;  /* 0x000000ffff0c7224 */ /* 0x000fe200078e0a04 */
[----:B------:R-:W-:Y:S01]  /*0740*/  MOV R7, R3 ;  /* 0x0000000300077202 */ /* 0x000fe20000000f00 */
[----:B0-----:R-:W-:-:S07]  /*0750*/  IMAD R11, R0, UR10, R3 ;  /* 0x0000000a000b7c24 */ /* 0x001fce000f8e0203 */
.L_x_71:
[----:B-1----:R-:W-:-:S06]  /*0760*/  IMAD.WIDE R4, R11, 0x4, R8 ;  /* 0x000000040b047825 */ /* 0x002fcc00078e0208 */
[----:B---3--:R-:W4:Y:S01]  /*0770*/  LDG.E R5, desc[UR8][R4.64] ;  /* 0x0000000804057981 */ /* 0x008f22000c1e1900 */
[----:B------:R-:W-:Y:S02]  /*0780*/  VIADD R12, R12, 0x1 ;  /* 0x000000010c0c7836 */ /* 0x000fe40000000000 */
[----:B------:R-:W-:-:S03]  /*0790*/  VIADD R11, R11, 0x200 ;  /* 0x000002000b0b7836 */ /* 0x000fc60000000000 */
[----:B------:R-:W-:Y:S02]  /*07a0*/  ISETP.NE.AND P2, PT, R12, RZ, PT ;  /* 0x000000ff0c00720c */ /* 0x000fe40003f45270 */
[----:B----4-:R-:W-:-:S13]  /*07b0*/  FSETP.GT.AND P0, PT, R10, R5, PT ;  /* 0x000000050a00720b */ /* 0x010fda0003f04000 */
[----:B------:R-:W-:Y:S01]  /*07c0*/  @P0 STS [R6+UR7], R5 ;  /* 0x0000000506000988 */ /* 0x000fe20008000807 */
[----:B------:R-:W-:-:S03]  /*07d0*/  @P0 IMAD.MOV.U32 R10, RZ, RZ, R5 ;  /* 0x000000ffff0a0224 */ /* 0x000fc600078e0005 */
[----:B------:R0:W-:Y:S02]  /*07e0*/  @P0 STS [R6+UR4], R7 ;  /* 0x0000000706000988 */ /* 0x0001e40008000804 */
[----:B0-----:R-:W-:Y:S01]  /*07f0*/  VIADD R7, R7, 0x200 ;  /* 0x0000020007077836 */ /* 0x001fe20000000000 */
[----:B------:R-:W-:Y:S06]  /*0800*/  @P2 BRA `(.L_x_71) ;  /* 0xfffffffc00d42947 */ /* 0x000fec000383ffff */
.L_x_70:
[----:B-1-3--:R-:W-:Y:S05]  /*0810*/  BSYNC.RECONVERGENT B0 ;  /* 0x0000000000007941 */ /* 0x00afea0003800200 */
.L_x_69:
[----:B------:R-:W-:Y:S04]  /*0820*/  BSSY.RECONVERGENT B0, `(.L_x_72) ;  /* 0x0000027000007945 */ /* 0x000fe80003800200 */
[----:B------:R-:W-:Y:S05]  /*0830*/  @!P1 BRA `(.L_x_73) ;  /* 0x0000000000949947 */ /* 0x000fea0003800000 */
[----:B------:R1:W3:Y:S01]  /*0840*/  LDS R10, [R6+UR7] ;  /* 0x00000007060a7984 */ /* 0x0002e20008000800 */
[----:B------:R-:W4:Y:S01]  /*0850*/  LDC.64 R4, c[0x0][0x388] ;  /* 0x0000e200ff047b82 */ /* 0x000f220000000a00 */
[----:B------:R-:W0:Y:S01]  /*0860*/  LDCU UR5, c[0x0][0x390] ;  /* 0x00007200ff0577ac */ /* 0x000e220008000800 */
[----:B------:R-:W-:Y:S02]  /*0870*/  VIADD R11, R7, 0x400 ;  /* 0x00000400070b7836 */ /* 0x000fe40000000000 */
[----:B0-----:R-:W-:Y:S01]  /*0880*/  IMAD R7, R0, UR5, R7 ;  /* 0x0000000500077c24 */ /* 0x001fe2000f8e0207 */
[----:B----4-:R-:W-:-:S04]  /*0890*/  IADD3 R4, P0, PT, R4, 0x1000, RZ ;  /* 0x0000100004047810 */ /* 0x010fc80007f1e0ff */
[----:B-1-3--:R-:W-:-:S09]  /*08a0*/  IADD3.X R5, PT, PT, RZ, R5, RZ, P0, !PT ;  /* 0x00000005ff057210 */ /* 0x00afd200007fe4ff */
.L_x_74:
[----:B-1----:R-:W-:-:S05]  /*08b0*/  IMAD.WIDE R8, R7, 0x4, R4 ;  /* 0x0000000407087825 */ /* 0x002fca00078e0204 */
[----:B------:R-:W3:Y:S04]  /*08c0*/  LDG.E R17, desc[UR8][R8.64+-0x1000] ;  /* 0xfff0000808117981 */ /* 0x000ee8000c1e1900 */
[----:B------:R-:W4:Y:S04]  /*08d0*/  LDG.E R19, desc[UR8][R8.64+-0x800] ;  /* 0xfff8000808137981 */ /* 0x000f28000c1e1900 */
[----:B------:R-:W5:Y:S04]  /*08e0*/  LDG.E R21, desc[UR8][R8.64] ;  /* 0x0000000808157981 */ /* 0x000f68000c1e1900 */
[----:B------:R0:W2:Y:S01]  /*08f0*/  LDG.E R23, desc[UR8][R8.64+0x800] ;  /* 0x0008000808177981 */ /* 0x0000a2000c1e1900 */
[----:B------:R-:W-:-:S02]  /*0900*/  VIADD R7, R7, 0x800 ;  /* 0x0000080007077836 */ /* 0x000fc40000000000 */
[----:B0-----:R-:W-:Y:S01]  /*0910*/  VIADD R8, R11, 0x400 ;  /* 0x000004000b087836 */ /* 0x001fe20000000000 */
[----:B---3--:R-:W-:-:S13]  /*0920*/  FSETP.GT.AND P1, PT, R10, R17, PT ;  /* 0x000000110a00720b */ /* 0x008fda0003f24000 */
[----:B------:R-:W-:Y:S01]  /*0930*/  @P1 IMAD.MOV.U32 R10, RZ, RZ, R17 ;  /* 0x000000ffff0a1224 */ /* 0x000fe200078e0011 */
[C---:B------:R-:W-:Y:S01]  /*0940*/  @P1 IADD3 R13, PT, PT, R11.reuse, -0x400, RZ ;  /* 0xfffffc000b0d1810 */ /* 0x040fe20007ffe0ff */
[----:B------:R-:W-:Y:S03]  /*0950*/  @P1 STS [R6+UR7], R17 ;  /* 0x0000001106001988 */ /* 0x000fe60008000807 */
[----:B----4-:R-:W-:Y:S01]  /*0960*/  FSETP.GT.AND P2, PT, R10, R19, PT ;  /* 0x000000130a00720b */ /* 0x010fe20003f44000 */
[----:B------:R-:W-:Y:S01]  /*0970*/  @P1 STS [R6+UR4], R13 ;  /* 0x0000000d06001988 */ /* 0x000fe20008000804 */
[----:B------:R-:W-:Y:S01]  /*0980*/  ISETP.GE.AND P1, PT, R8, UR11, PT ;  /* 0x0000000b08007c0c */ /* 0x000fe2000bf26270 */
[----:B------:R-:W-:-:S10]  /*0990*/  VIADD R8, R11, 0x800 ;  /* 0x000008000b087836 */ /* 0x000fd40000000000 */
[----:B------:R-:W-:Y:S01]  /*09a0*/  @P2 IMAD.MOV.U32 R10, RZ, RZ, R19 ;  /* 0x000000ffff0a2224 */ /* 0x000fe200078e0013 */
[----:B------:R-:W-:Y:S01]  /*09b0*/  @P2 STS [R6+UR7], R19 ;  /* 0x0000001306002988 */ /* 0x000fe20008000807 */
[----:B------:R-:W-:-:S03]  /*09c0*/  @P2 VIADD R15, R11, 0xfffffe00 ;  /* 0xfffffe000b0f2836 */ /* 0x000fc60000000000 */
[----:B-----5:R-:W-:Y:S02]  /*09d0*/  FSETP.GT.AND P3, PT, R10, R21, PT ;  /* 0x000000150a00720b */ /* 0x020fe40003f64000 */
[----:B------:R-:W-:Y:S11]  /*09e0*/  @P2 STS [R6+UR4], R15 ;  /* 0x0000000f06002988 */ /* 0x000ff60008000804 */
[----:B------:R-:W-:Y:S01]  /*09f0*/  @P3 IMAD.MOV.U32 R10, RZ, RZ, R21 ;  /* 0x000000ffff0a3224 */ /* 0x000fe200078e0015 */
[----:B------:R-:W-:Y:S04]  /*0a00*/  @P3 STS [R6+UR7], R21 ;  /* 0x0000001506003988 */ /* 0x000fe80008000807 */
[----:B--2---:R-:W-:Y:S01]  /*0a10*/  FSETP.GT.AND P0, PT, R10, R23, PT ;  /* 0x000000170a00720b */ /* 0x004fe20003f04000 */
[----:B------:R0:W-:-:S12]  /*0a20*/  @P3 STS [R6+UR4], R11 ;  /* 0x0000000b06003988 */ /* 0x0001d80008000804 */
[----:B------:R-:W-:Y:S01]  /*0a30*/  @P0 VIADD R9, R11, 0x200 ;  /* 0x000002000b090836 */ /* 0x000fe20000000000 */
[----:B------:R1:W-:Y:S01]  /*0a40*/  @P0 STS [R6+UR7], R23 ;  /* 0x0000001706000988 */ /* 0x0003e20008000807 */
[----:B------:R-:W-:Y:S01]  /*0a50*/  @P0 MOV R10, R23 ;  /* 0x00000017000a0202 */ /* 0x000fe20000000f00 */
[----:B0-----:R-:W-:Y:S02]  /*0a60*/  IMAD.MOV.U32 R11, RZ, RZ, R8 ;  /* 0x000000ffff0b7224 */ /* 0x001fe400078e0008 */
[----:B------:R1:W-:Y:S01]  /*0a70*/  @P0 STS [R6+UR4], R9 ;  /* 0x0000000906000988 */ /* 0x0003e20008000804 */
[----:B------:R-:W-:Y:S05]  /*0a80*/  @!P1 BRA `(.L_x_74) ;  /* 0xfffffffc00889947 */ /* 0x000fea000383ffff */
.L_x_73:
[----:B------:R-:W-:Y:S05]  /*0a90*/  BSYNC.RECONVERGENT B0 ;  /* 0x0000000000007941 */ /* 0x000fea0003800200 */
.L_x_72:
[----:B------:R-:W3:Y:S02]  /*0aa0*/  LDCU UR5, c[0x0][0x390] ;  /* 0x00007200ff0577ac */ /* 0x000ee40008000800 */
[----:B---3--:R-:W-:-:S04]  /*0ab0*/  UISETP.LT.AND UP0, UPT, UR5, 0x200, UPT ;  /* 0x000002000500788c */ /* 0x008fc8000bf01270 */
[----:B------:R-:W-:-:S04]  /*0ac0*/  USEL UR5, UR5, 0x200, UP0 ;  /* 0x0000020005057887 */ /* 0x000fc80008000000 */
[----:B------:R-:W-:-:S04]  /*0ad0*/  USHF.R.S32.HI UR5, URZ, 0x1, UR5 ;  /* 0x00000001ff057899 */ /* 0x000fc80008011405 */
[----:B------:R-:W-:Y:S01]  /*0ae0*/  UISETP.GE.AND UP0, UPT, UR5, 0x1, UPT ;  /* 0x000000010500788c */ /* 0x000fe2000bf06270 */
[----:B------:R-:W-:Y:S08]  /*0af0*/  BAR.SYNC.DEFER_BLOCKING 0x0 ;  /* 0x0000000000007b1d */ /* 0x000ff00000010000 */
[----:B------:R-:W-:Y:S05]  /*0b00*/  BRA.U !UP0, `(.L_x_75) ;  /* 0x00000001084c7547 */ /* 0x000fea000b800000 */
[----:B------:R-:W-:Y:S01]  /*0b10*/  IMAD.U32 R4, RZ, RZ, UR5 ;  /* 0x00000005ff047e24 */ /* 0x000fe2000f8e00ff */
[C---:B------:R-:W-:Y:S01]  /*0b20*/  IADD3 R7, PT, PT, R2.reuse, UR4, RZ ;  /* 0x0000000402077c10 */ /* 0x040fe2000fffe0ff */
[----:B------:R-:W-:-:S07]  /*0b30*/  VIADD R5, R2, UR7 ;  /* 0x0000000702057c36 */ /* 0x000fce0008000000 */
.L_x_78:
[----:B------:R-:W-:Y:S01]  /*0b40*/  ISETP.GE.AND P0, PT, R3, R4, PT ;  /* 0x000000040300720c */ /* 0x000fe20003f06270 */
[----:B------:R-:W-:-:S12]  /*0b50*/  BSSY.RECONVERGENT B0, `(.L_x_76) ;  /* 0x000000a000007945 */ /* 0x000fd80003800200 */
[----:B---3--:R-:W-:Y:S05]  /*0b60*/  @P0 BRA `(.L_x_77) ;  /* 0x0000000000200947 */ /* 0x008fea0003800000 */
[----:B------:R-:W-:Y:S01]  /*0b70*/  IMAD R8, R4, 0x4, R5 ;  /* 0x0000000404087824 */ /* 0x000fe200078e0205 */
[----:B-12---:R-:W-:Y:S04]  /*0b80*/  LDS R6, [R2+UR7] ;  /* 0x0000000702067984 */ /* 0x006fe80008000800 */
[----:B------:R-:W1:Y:S02]  /*0b90*/  LDS R11, [R8] ;  /* 0x00000000080b7984 */ /* 0x000e640000000800 */
[----:B-1----:R-:W-:-:S13]  /*0ba0*/  FSETP.GT.AND P0, PT, R6, R11, PT ;  /* 0x0000000b0600720b */ /* 0x002fda0003f04000 */
[----:B------:R-:W-:Y:S01]  /*0bb0*/  @P0 IMAD R6, R4, 0x4, R7 ;  /* 0x0000000404060824 */ /* 0x000fe200078e0207 */
[----:B------:R-:W-:Y:S04]  /*0bc0*/  @P0 STS [R2+UR7], R11 ;  /* 0x0000000b02000988 */ /* 0x000fe80008000807 */
[----:B------:R-:W1:Y:S04]  /*0bd0*/  @P0 LDS R9, [R6] ;  /* 0x0000000006090984 */ /* 0x000e680000000800 */
[----:B-1----:R3:W-:Y:S02]  /*0be0*/  @P0 STS [R2+UR4], R9 ;  /* 0x0000000902000988 */ /* 0x0027e40008000804 */
.L_x_77:
[----:B------:R-:W-:Y:S05]  /*0bf0*/  BSYNC.RECONVERGENT B0 ;  /* 0x0000000000007941 */ /* 0x000fea0003800200 */
.L_x_76:
[----:B------:R-:W-:Y:S01]  /*0c00*/  BAR.SYNC.DEFER_BLOCKING 0x0 ;  /* 0x0000000000007b1d */ /* 0x000fe20000010000 */
[----:B------:R-:W-:Y:S02]  /*0c10*/  ISETP.GT.U32.AND P0, PT, R4, 0x1, PT ;  /* 0x000000010400780c */ /* 0x000fe40003f04070 */
[----:B------:R-:W-:-:S11]  /*0c20*/  SHF.R.U32.HI R4, RZ, 0x1, R4 ;  /* 0x00000001ff047819 */ /* 0x000fd60000011604 */
[----:B------:R-:W-:Y:S05]  /*0c30*/  @P0 BRA `(.L_x_78) ;  /* 0xfffffffc00c00947 */ /* 0x000fea000383ffff */
.L_x_75:
[----:B------:R-:W-:-:S13]  /*0c40*/  ISETP.NE.AND P0, PT, R3, RZ, PT ;  /* 0x000000ff0300720c */ /* 0x000fda0003f05270 */
[----:B------:R-:W-:Y:S05]  /*0c50*/  @P0 EXIT ;  /* 0x000000000000094d */ /* 0x000fea0003800000 */
[----:B------:R-:W4:Y:S01]  /*0c60*/  S2UR UR5, SR_CgaCtaId ;  /* 0x00000000000579c3 */ /* 0x000f220000008800 */
[----:B------:R-:W-:-:S07]  /*0c70*/  UMOV UR4, 0x400 ;  /* 0x0000040000047882 */ /* 0x000fce0000000000 */
[----:B---3--:R-:W0:Y:S01]  /*0c80*/  LDC.64 R2, c[0x0][0x380] ;  /* 0x0000e000ff027b82 */ /* 0x008e220000000a00 */
[----:B----4-:R-:W-:Y:S01]  /*0c90*/  ULEA UR4, UR5, UR4, 0x18 ;  /* 0x0000000405047291 */ /* 0x010fe2000f8ec0ff */
[----:B0-----:R-:W-:-:S08]  /*0ca0*/  IMAD.WIDE.U32 R2, R0, 0x4, R2 ;  /* 0x0000000400027825 */ /* 0x001fd000078e0002 */
[----:B------:R-:W0:Y:S04]  /*0cb0*/  LDS R5, [UR4+0x800] ;  /* 0x00080004ff057984 */ /* 0x000e280008000800 */
[----:B0-----:R-:W-:Y:S01]  /*0cc0*/  STG.E desc[UR8][R2.64], R5 ;  /* 0x0000000502007986 */ /* 0x001fe2000c101908 */
[----:B------:R-:W-:Y:S05]  /*0cd0*/  EXIT ;  /* 0x000000000000794d */ /* 0x000fea0003800000 */
.L_x_79:
        /* <DEDUP_REMOVED lines=10> */
.L_x_104:


//--------------------- .text._Z22cuda_compute_distancesPfS_S_ii --------------------------
	.section	.text._Z22cuda_compute_distancesPfS_S_ii,"ax",@progbits
	.align	128
        .global         _Z22cuda_compute_distancesPfS_S_ii
        .type           _Z22cuda_compute_distancesPfS_S_ii,@function
        .size           _Z22cuda_compute_distancesPfS_S_ii,(.L_x_100 - _Z22cuda_compute_distancesPfS_S_ii)
        .other          _Z22cuda_compute_distancesPfS_S_ii,@"STO_CUDA_ENTRY STV_DEFAULT"
_Z22cuda_compute_distancesPfS_S_ii:
.text._Z22cuda_compute_distancesPfS_S_ii:
[----:B------:R-:W-:Y:S08]  /*0000*/  LDC R1, c[0x0][0x37c] ;  /* 0x0000df00ff017b82 */ /* 0x000ff00000000800 */
[----:B------:R-:W0:Y:S01]  /*0010*/  LDC.64 R2, c[0x0][0x398] ;  /* 0x0000e600ff027b82 */ /* 0x000e220000000a00 */
[----:B------:R-:W-:-:S07]  /*0020*/  UMOV UR4, 0x400 ;  /* 0x0000040000047882 */ /* 0x000fce0000000000 */
[----:B------:R-:W-:Y:S08]  /*0030*/  S2UR UR6, SR_CTAID.X ;  /* 0x00000000000679c3 */ /* 0x000ff00000002500 */
[----:B------:R-:W1:Y:S01]  /*0040*/  S2UR UR5, SR_CgaCtaId ;  /* 0x00000000000579c3 */ /* 0x000e620000008800 */
[----:B0-----:R-:W0:Y:S01]  /*0050*/  I2F.U32.RP R0, R2 ;  /* 0x0000000200007306 */ /* 0x001e220000209000 */
[----:B------:R-:W-:-:S07]  /*0060*/  ISETP.NE.U32.AND P2, PT, R2, RZ, PT ;  /* 0x000000ff0200720c */ /* 0x000fce0003f45070 */
[----:B0-----:R-:W0:Y:S01]  /*0070*/  MUFU.RCP R0, R0 ;  /* 0x0000000000007308 */ /* 0x001e220000001000 */
[----:B-1----:R-:W-:Y:S01]  /*0080*/  ULEA UR4, UR5, UR4, 0x18 ;  /* 0x0000000405047291 */ /* 0x002fe2000f8ec0ff */
[----:B0-----:R-:W-:Y:S02]  /*0090*/  IADD3 R4, PT, PT, R0, 0xffffffe, RZ ;  /* 0x0ffffffe00047810 */ /* 0x001fe40007ffe0ff */
[----:B------:R-:W0:Y:S04]  /*00a0*/  S2R R0, SR_TID.X ;  /* 0x0000000000007919 */ /* 0x000e280000002100 */
[----:B------:R1:W2:Y:S02]  /*00b0*/  F2I.FTZ.U32.TRUNC.NTZ R5, R4 ;  /* 0x0000000400057305 */ /* 0x0002a4000021f000 */
[----:B-1----:R-:W-:Y:S01]  /*00c0*/  HFMA2 R4, -RZ, RZ, 0, 0 ;  /* 0x00000000ff047431 */ /* 0x002fe200000001ff */
[----:B--2---:R-:W-:-:S05]  /*00d0*/  IADD3 R7, PT, PT, RZ, -R5, RZ ;  /* 0x80000005ff077210 */ /* 0x004fca0007ffe0ff */
[----:B------:R-:W-:-:S04]  /*00e0*/  IMAD R7, R7, R2, RZ ;  /* 0x0000000207077224 */ /* 0x000fc800078e02ff */
[----:B------:R-:W-:-:S06]  /*00f0*/  IMAD.HI.U32 R5, R5, R7, R4 ;  /* 0x0000000705057227 */ /* 0x000fcc00078e0004 */
[----:B------:R-:W-:Y:S01]  /*0100*/  IMAD.HI.U32 R14, R5, UR6, RZ ;  /* 0x00000006050e7c27 */ /* 0x000fe2000f8e00ff */
[----:B0-----:R-:W-:-:S04]  /*0110*/  SHF.L.U32 R15, R0, 0x2, RZ ;  /* 0x00000002000f7819 */ /* 0x001fc800000006ff */
[----:B------:R-:W-:Y:S01]  /*0120*/  IADD3 R5, PT, PT, -R14, RZ, RZ ;  /* 0x000000ff0e057210 */ /* 0x000fe20007ffe1ff */
[----:B------:R0:W-:Y:S01]  /*0130*/  STS [R15+UR4], RZ ;  /* 0x000000ff0f007988 */ /* 0x0001e20008000804 */
[----:B------:R-:W-:-:S03]  /*0140*/  IADD3 R18, PT, PT, R15, UR4, RZ ;  /* 0x000000040f127c10 */ /* 0x000fc6000fffe0ff */
[----:B------:R-:W-:-:S05]  /*0150*/  IMAD R5, R2, R5, UR6 ;  /* 0x0000000602057e24 */ /* 0x000fca000f8e0205 */
[----:B------:R-:W-:-:S13]  /*0160*/  ISETP.GE.U32.AND P0, PT, R5, R2, PT ;  /* 0x000000020500720c */ /* 0x000fda0003f06070 */
[-C--:B------:R-:W-:Y:S02]  /*0170*/  @P0 IADD3 R5, PT, PT, R5, -R2.reuse, RZ ;  /* 0x8000000205050210 */ /* 0x080fe40007ffe0ff */
[----:B------:R-:W-:Y:S02]  /*0180*/  @P0 IADD3 R14, PT, PT, R14, 0x1, RZ ;  /* 0x000000010e0e0810 */ /* 0x000fe40007ffe0ff */
[----:B------:R-:W-:Y:S02]  /*0190*/  ISETP.GE.U32.AND P1, PT, R5, R2, PT ;  /* 0x000000020500720c */ /* 0x000fe40003f26070 */
[----:B------:R-:W-:-:S11]  /*01a0*/  ISETP.GE.AND P0, PT, R0, R3, PT ;  /* 0x000000030000720c */ /* 0x000fd60003f06270 */
[----:B------:R-:W-:Y:S02]  /*01b0*/  @P1 IADD3 R14, PT, PT, R14, 0x1, RZ ;  /* 0x000000010e0e1810 */ /* 0x000fe40007ffe0ff */
[----:B------:R-:W-:-:S04]  /*01c0*/  @!P2 LOP3.LUT R14, RZ, R2, RZ, 0x33, !PT ;  /* 0x00000002ff0ea212 */ /* 0x000fc800078e33ff */
[----:B------:R-:W-:-:S05]  /*01d0*/  IADD3 R5, PT, PT, -R14, RZ, RZ ;  /* 0x000000ff0e057210 */ /* 0x000fca0007ffe1ff */
[----:B------:R-:W-:Y:S01]  /*01e0*/  IMAD R2, R2, R5, UR6 ;  /* 0x0000000602027e24 */ /* 0x000fe2000f8e0205 */
[----:B0-----:R-:W-:Y:S06]  /*01f0*/  @P0 EXIT ;  /* 0x000000000000094d */ /* 0x001fec0003800000 */
[-C--:B------:R-:W-:Y:S01]  /*0200*/  LOP3.LUT R4, RZ, R0.reuse, RZ, 0x33, !PT ;  /* 0x00000000ff047212 */ /* 0x080fe200078e33ff */
[----:B------:R-:W0:Y:S01]  /*0210*/  LDCU.64 UR8, c[0x0][0x358] ;  /* 0x00006b00ff0877ac */ /* 0x000e220008000a00 */
[----:B------:R-:W-:Y:S01]  /*0220*/  BSSY.RECONVERGENT B0, `(.L_x_80) ;  /* 0x000001d000007945 */ /* 0x000fe20003800200 */
[----:B------:R-:W-:Y:S02]  /*0230*/  LOP3.LUT R19, R15, 0x7fc, RZ, 0xc0, !PT ;  /* 0x000007fc0f137812 */ /* 0x000fe400078ec0ff */
[----:B------:R-:W-:Y:S02]  /*0240*/  IADD3 R12, PT, PT, R4, R3, RZ ;  /* 0x00000003040c7210 */ /* 0x000fe40007ffe0ff */
[----:B------:R-:W-:Y:S02]  /*0250*/  MOV R22, R0 ;  /* 0x0000000000167202 */ /* 0x000fe40000000f00 */
[----:B------:R-:W-:-:S04]  /*0260*/  LOP3.LUT R4, R12, 0x600, RZ, 0xc0, !PT ;  /* 0x000006000c047812 */ /* 0x000fc800078ec0ff */
[----:B------:R-:W-:-:S13]  /*0270*/  ISETP.NE.AND P0, PT, R4, 0x600, PT ;  /* 0x000006000400780c */ /* 0x000fda0003f05270 */
[----:B0-----:R-:W-:Y:S05]  /*0280*/  @!P0 BRA `(.L_x_81) ;  /* 0x0000000000588947 */ /* 0x001fea0003800000 */
[----:B------:R0:W1:Y:S01]  /*0290*/  LDS R16, [R19+UR4] ;  /* 0x0000000413107984 */ /* 0x0000620008000800 */
[----:B------:R-:W2:Y:S01]  /*02a0*/  LDC.64 R4, c[0x0][0x388] ;  /* 0x0000e200ff047b82 */ /* 0x000ea20000000a00 */
[----:B------:R-:W-:Y:S01]  /*02b0*/  LEA.HI R8, R12, 0x1, RZ, 0x17 ;  /* 0x000000010c087811 */ /* 0x000fe200078fb8ff */
[----:B------:R-:W-:Y:S01]  /*02c0*/  BSSY.RECONVERGENT B1, `(.L_x_82) ;  /* 0x0000011000017945 */ /* 0x000fe20003800200 */
[----:B------:R-:W-:Y:S02]  /*02d0*/  MOV R22, R0 ;  /* 0x0000000000167202 */ /* 0x000fe40000000f00 */
[----:B------:R-:W-:-:S03]  /*02e0*/  LOP3.LUT R8, R8, 0x3, RZ, 0xc0, !PT ;  /* 0x0000000308087812 */ /* 0x000fc600078ec0ff */
[----:B------:R-:W3:Y:S01]  /*02f0*/  LDC.64 R6, c[0x0][0x390] ;  /* 0x0000e400ff067b82 */ /* 0x000ee20000000a00 */
[----:B0-----:R-:W-:-:S07]  /*0300*/  IADD3 R13, PT, PT, -R8, RZ, RZ ;  /* 0x000000ff080d7210 */ /* 0x001fce0007ffe1ff */
.L_x_83:
[-CC-:B------:R-:W-:Y:S02]  /*0310*/  IMAD R9, R14, R3.reuse, R22.reuse ;  /* 0x000000030e097224 */ /* 0x180fe400078e0216 */
[----:B------:R-:W-:Y:S02]  /*0320*/  IMAD R11, R2, R3, R22 ;  /* 0x00000003020b7224 */ /* 0x000fe400078e0216 */
[----:B--2---:R-:W-:-:S04]  /*0330*/  IMAD.WIDE R8, R9, 0x4, R4 ;  /* 0x0000000409087825 */ /* 0x004fc800078e0204 */
[----:B---3--:R-:W-:Y:S02]  /*0340*/  IMAD.WIDE R10, R11, 0x4, R6 ;  /* 0x000000040b0a7825 */ /* 0x008fe400078e0206 */
[----:B------:R-:W2:Y:S04]  /*0350*/  LDG.E R8, desc[UR8][R8.64] ;  /* 0x0000000808087981 */ /* 0x000ea8000c1e1900 */
[----:B------:R-:W2:Y:S01]  /*0360*/  LDG.E R11, desc[UR8][R10.64] ;  /* 0x000000080a0b7981 */ /* 0x000ea2000c1e1900 */
[----:B------:R-:W-:Y:S02]  /*0370*/  IADD3 R13, PT, PT, R13, 0x1, RZ ;  /* 0x000000010d0d7810 */ /* 0x000fe40007ffe0ff */
[----:B------:R-:W-:Y:S02]  /*0380*/  IADD3 R22, PT, PT, R22, 0x200, RZ ;  /* 0x0000020016167810 */ /* 0x000fe40007ffe0ff */
[----:B------:R-:W-:Y:S01]  /*0390*/  ISETP.NE.AND P0, PT, R13, RZ, PT ;  /* 0x000000ff0d00720c */ /* 0x000fe20003f05270 */
[----:B--2---:R-:W-:-:S04]  /*03a0*/  FADD R17, R8, -R11 ;  /* 0x8000000b08117221 */ /* 0x004fc80000000000 */
[----:B-1----:R-:W-:-:S08]  /*03b0*/  FFMA R16, R17, R17, R16 ;  /* 0x0000001111107223 */ /* 0x002fd00000000010 */
[----:B------:R-:W-:Y:S05]  /*03c0*/  @P0 BRA `(.L_x_83) ;  /* 0xfffffffc00d00947 */ /* 0x000fea000383ffff */
[----:B------:R-:W-:Y:S05]  /*03d0*/  BSYNC.RECONVERGENT B1 ;  /* 0x0000000000017941 */ /* 0x000fea0003800200 */
.L_x_82:
[----:B------:R0:W-:Y:S02]  /*03e0*/  STS [R19+UR4], R16 ;  /* 0x0000001013007988 */ /* 0x0001e40008000804 */
.L_x_81:
[----:B------:R-:W-:Y:S05]  /*03f0*/  BSYNC.RECONVERGENT B0 ;  /* 0x0000000000007941 */ /* 0x000fea0003800200 */
.L_x_80:
[----:B------:R-:W-:Y:S01]  /*0400*/  ISETP.GE.U32.AND P0, PT, R12, 0x600, PT ;  /* 0x000006000c00780c */ /* 0x000fe20003f06070 */
[----:B------:R-:W-:-:S12]  /*0410*/  BSSY.RECONVERGENT B0, `(.L_x_84) ;  /* 0x00000b0000007945 */ /* 0x000fd80003800200 */
[----:B------:R-:W-:Y:S05]  /*0420*/  @!P0 BRA `(.L_x_85) ;  /* 0x0000000800b88947 */ /* 0x000fea0003800000 */
[----:B------:R1:W2:Y:S01]  /*0430*/  LDS R25, [R19+UR4] ;  /* 0x0000000413197984 */ /* 0x0002a20008000800 */
[----:B------:R-:W-:Y:S01]  /*0440*/  IADD3 R4, PT, PT, -R22, R3, RZ ;  /* 0x0000000316047210 */ /* 0x000fe20007ffe1ff */
[----:B------:R-:W-:Y:S01]  /*0450*/  BSSY.RECONVERGENT B1, `(.L_x_86) ;  /* 0x000005e000017945 */ /* 0x000fe20003800200 */
[----:B------:R-:W-:Y:S02]  /*0460*/  PLOP3.LUT P0, PT, PT, PT, PT, 0x80, 0x8 ;  /* 0x000000000008781c */ /* 0x000fe40003f0f070 */
[----:B------:R-:W-:-:S13]  /*0470*/  ISETP.GT.AND P1, PT, R4, 0x1800, PT ;  /* 0x000018000400780c */ /* 0x000fda0003f24270 */
[----:B-1----:R-:W-:Y:S05]  /*0480*/  @!P1 BRA `(.L_x_87) ;  /* 0x0000000400689947 */ /* 0x002fea0003800000 */
[----:B------:R-:W-:Y:S02]  /*0490*/  PLOP3.LUT P0, PT, PT, PT, PT, 0x8, 0x80 ;  /* 0x000000000080781c */ /* 0x000fe40003f0e170 */
[----:B------:R-:W-:-:S11]  /*04a0*/  IADD3 R20, PT, PT, R3, -0x1800, RZ ;  /* 0xffffe80003147810 */ /* 0x000fd60007ffe0ff */
.L_x_88:
[----:B------:R-:W1:Y:S01]  /*04b0*/  LDC.64 R4, c[0x0][0x388] ;  /* 0x0000e200ff047b82 */ /* 0x000e620000000a00 */
[-CC-:B------:R-:W-:Y:S02]  /*04c0*/  IMAD R13, R14, R3.reuse, R22.reuse ;  /* 0x000000030e0d7224 */ /* 0x180fe400078e0216 */
[----:B------:R-:W-:-:S05]  /*04d0*/  IMAD R11, R2, R3, R22 ;  /* 0x00000003020b7224 */ /* 0x000fca00078e0216 */
[----:B------:R-:W3:Y:S01]  /*04e0*/  LDC.64 R6, c[0x0][0x390] ;  /* 0x0000e400ff067b82 */ /* 0x000ee20000000a00 */
[----:B-1----:R-:W-:-:S05]  /*04f0*/  IMAD.WIDE R12, R13, 0x4, R4 ;  /* 0x000000040d0c7825 */ /* 0x002fca00078e0204 */
[----:B------:R-:W4:Y:S01]  /*0500*/  LDG.E R8, desc[UR8][R12.64] ;  /* 0x000000080c087981 */ /* 0x000f22000c1e1900 */
[----:B---3--:R-:W-:-:S03]  /*0510*/  IMAD.WIDE R10, R11, 0x4, R6 ;  /* 0x000000040b0a7825 */ /* 0x008fc600078e0206 */
[----:B------:R-:W3:Y:S04]  /*0520*/  LDG.E R21, desc[UR8][R12.64+0x800] ;  /* 0x000800080c157981 */ /* 0x000ee8000c1e1900 */
[----:B------:R-:W4:Y:S04]  /*0530*/  LDG.E R9, desc[UR8][R10.64] ;  /* 0x000000080a097981 */ /* 0x000f28000c1e1900 */
[----:B------:R-:W3:Y:S01]  /*0540*/  LDG.E R24, desc[UR8][R10.64+0x800] ;  /* 0x000800080a187981 */ /* 0x000ee2000c1e1900 */
[----:B0-----:R-:W-:-:S03]  /*0550*/  IADD3 R16, PT, PT, R22, 0x800, RZ ;  /* 0x0000080016107810 */ /* 0x001fc60007ffe0ff */
[----:B------:R-:W5:Y:S04]  /*0560*/  LDG.E R23, desc[UR8][R12.64+0x1000] ;  /* 0x001000080c177981 */ /* 0x000f68000c1e1900 */
[----:B------:R-:W5:Y:S01]  /*0570*/  LDG.E R26, desc[UR8][R10.64+0x1000] ;  /* 0x001000080a1a7981 */ /* 0x000f62000c1e1900 */
[----:B------:R-:W-:-:S03]  /*0580*/  IMAD R17, R14, R3, R16 ;  /* 0x000000030e117224 */ /* 0x000fc600078e0210 */
[----:B------:R0:W5:Y:S04]  /*0590*/  LDG.E R28, desc[UR8][R10.64+0x1800] ;  /* 0x001800080a1c7981 */ /* 0x000168000c1e1900 */
[----:B------:R-:W5:Y:S01]  /*05a0*/  LDG.E R27, desc[UR8][R12.64+0x1800] ;  /* 0x001800080c1b7981 */ /* 0x000f62000c1e1900 */
[----:B0-----:R-:W-:Y:S02]  /*05b0*/  IMAD R11, R2, R3, R16 ;  /* 0x00000003020b7224 */ /* 0x001fe400078e0210 */
[----:B------:R-:W-:-:S04]  /*05c0*/  IMAD.WIDE R16, R17, 0x4, R4 ;  /* 0x0000000411107825 */ /* 0x000fc800078e0204 */
[----:B----4-:R-:W-:Y:S01]  /*05d0*/  FADD R29, R8, -R9 ;  /* 0x80000009081d7221 */ /* 0x010fe20000000000 */
[----:B------:R-:W-:-:S04]  /*05e0*/  IMAD.WIDE R8, R11, 0x4, R6 ;  /* 0x000000040b087825 */ /* 0x000fc800078e0206 */
[----:B--2---:R-:W-:Y:S02]  /*05f0*/  FFMA R25, R29, R29, R25 ;  /* 0x0000001d1d197223 */ /* 0x004fe40000000019 */
[----:B------:R-:W2:Y:S04]  /*0600*/  LDG.E R29, desc[UR8][R16.64] ;  /* 0x00000008101d7981 */ /* 0x000ea8000c1e1900 */
[----:B------:R-:W2:Y:S01]  /*0610*/  LDG.E R10, desc[UR8][R8.64] ;  /* 0x00000008080a7981 */ /* 0x000ea2000c1e1900 */
[----:B---3--:R-:W-:Y:S01]  /*0620*/  FADD R24, R21, -R24 ;  /* 0x8000001815187221 */ /* 0x008fe20000000000 */
[----:B-----5:R-:W-:Y:S02]  /*0630*/  FADD R26, R23, -R26 ;  /* 0x8000001a171a7221 */ /* 0x020fe40000000000 */
[----:B------:R-:W3:Y:S01]  /*0640*/  LDG.E R23, desc[UR8][R16.64+0x800] ;  /* 0x0008000810177981 */ /* 0x000ee2000c1e1900 */
[----:B------:R-:W-:-:S03]  /*0650*/  FFMA R25, R24, R24, R25 ;  /* 0x0000001818197223 */ /* 0x000fc60000000019 */
[----:B------:R-:W3:Y:S01]  /*0660*/  LDG.E R24, desc[UR8][R8.64+0x800] ;  /* 0x0008000808187981 */ /* 0x000ee2000c1e1900 */
[----:B------:R-:W-:Y:S01]  /*0670*/  FFMA R11, R26, R26, R25 ;  /* 0x0000001a1a0b7223 */ /* 0x000fe20000000019 */
[----:B------:R-:W-:Y:S01]  /*0680*/  FADD R12, R27, -R28 ;  /* 0x8000001c1b0c7221 */ /* 0x000fe20000000000 */
[----:B------:R-:W-:Y:S01]  /*0690*/  IADD3 R13, PT, PT, R22, 0x1000, RZ ;  /* 0x00001000160d7810 */ /* 0x000fe20007ffe0ff */
[----:B------:R-:W4:Y:S04]  /*06a0*/  LDG.E R25, desc[UR8][R16.64+0x1000] ;  /* 0x0010000810197981 */ /* 0x000f28000c1e1900 */
[----:B------:R-:W4:Y:S01]  /*06b0*/  LDG.E R26, desc[UR8][R8.64+0x1000] ;  /* 0x00100008081a7981 */ /* 0x000f22000c1e1900 */
[----:B------:R-:W-:Y:S01]  /*06c0*/  FFMA R27, R12, R12, R11 ;  /* 0x0000000c0c1b7223 */ /* 0x000fe2000000000b */
[----:B------:R-:W-:-:S02]  /*06d0*/  IMAD R11, R14, R3, R13 ;  /* 0x000000030e0b7224 */ /* 0x000fc400078e020d */
[----:B------:R-:W-:Y:S01]  /*06e0*/  IMAD R13, R2, R3, R13 ;  /* 0x00000003020d7224 */ /* 0x000fe200078e020d */
[----:B------:R-:W5:Y:S03]  /*06f0*/  LDG.E R21, desc[UR8][R16.64+0x1800] ;  /* 0x0018000810157981 */ /* 0x000f66000c1e1900 */
[----:B------:R-:W-:Y:S01]  /*0700*/  IMAD.WIDE R12, R13, 0x4, R6 ;  /* 0x000000040d0c7825 */ /* 0x000fe200078e0206 */
[----:B------:R-:W5:Y:S04]  /*0710*/  LDG.E R28, desc[UR8][R8.64+0x1800] ;  /* 0x00180008081c7981 */ /* 0x000f68000c1e1900 */
[----:B------:R-:W5:Y:S01]  /*0720*/  LDG.E R17, desc[UR8][R12.64] ;  /* 0x000000080c117981 */ /* 0x000f62000c1e1900 */
[----:B--2---:R-:W-:Y:S01]  /*0730*/  FADD R29, R29, -R10 ;  /* 0x8000000a1d1d7221 */ /* 0x004fe20000000000 */
[----:B------:R-:W-:-:S05]  /*0740*/  IMAD.WIDE R10, R11, 0x4, R4 ;  /* 0x000000040b0a7825 */ /* 0x000fca00078e0204 */
[----:B------:R-:W2:Y:S01]  /*0750*/  LDG.E R16, desc[UR8][R10.64] ;  /* 0x000000080a107981 */ /* 0x000ea2000c1e1900 */
[----:B------:R-:W-:Y:S01]  /*0760*/  FFMA R27, R29, R29, R27 ;  /* 0x0000001d1d1b7223 */ /* 0x000fe2000000001b */
[----:B---3--:R-:W-:Y:S01]  /*0770*/  FADD R24, R23, -R24 ;  /* 0x8000001817187221 */ /* 0x008fe20000000000 */
[----:B------:R-:W-:Y:S01]  /*0780*/  IADD3 R29, PT, PT, R22, 0x1800, RZ ;  /* 0x00001800161d7810 */ /* 0x000fe20007ffe0ff */
[----:B------:R-:W3:Y:S02]  /*0790*/  LDG.E R9, desc[UR8][R10.64+0x800] ;  /* 0x000800080a097981 */ /* 0x000ee4000c1e1900 */
[----:B------:R-:W-:Y:S02]  /*07a0*/  FFMA R23, R24, R24, R27 ;  /* 0x0000001818177223 */ /* 0x000fe4000000001b */
[----:B------:R-:W3:Y:S01]  /*07b0*/  LDG.E R24, desc[UR8][R12.64+0x800] ;  /* 0x000800080c187981 */ /* 0x000ee2000c1e1900 */
[----:B----4-:R-:W-:-:S03]  /*07c0*/  FADD R26, R25, -R26 ;  /* 0x8000001a191a7221 */ /* 0x010fc60000000000 */
[----:B------:R-:W4:Y:S04]  /*07d0*/  LDG.E R8, desc[UR8][R10.64+0x1000] ;  /* 0x001000080a087981 */ /* 0x000f28000c1e1900 */
[----:B------:R0:W4:Y:S01]  /*07e0*/  LDG.E R25, desc[UR8][R10.64+0x1800] ;  /* 0x001800080a197981 */ /* 0x000122000c1e1900 */
[----:B------:R-:W-:-:S03]  /*07f0*/  FFMA R23, R26, R26, R23 ;  /* 0x0000001a1a177223 */ /* 0x000fc60000000017 */
[----:B------:R-:W4:Y:S04]  /*0800*/  LDG.E R27, desc[UR8][R12.64+0x1000] ;  /* 0x001000080c1b7981 */ /* 0x000f28000c1e1900 */
[----:B------:R-:W4:Y:S01]  /*0810*/  LDG.E R26, desc[UR8][R12.64+0x1800] ;  /* 0x001800080c1a7981 */ /* 0x000f22000c1e1900 */
[-CC-:B0-----:R-:W-:Y:S02]  /*0820*/  IMAD R11, R14, R3.reuse, R29.reuse ;  /* 0x000000030e0b7224 */ /* 0x181fe400078e021d */
[----:B------:R-:W-:Y:S02]  /*0830*/  IMAD R29, R2, R3, R29 ;  /* 0x00000003021d7224 */ /* 0x000fe400078e021d */
[----:B------:R-:W-:-:S04]  /*0840*/  IMAD.WIDE R4, R11, 0x4, R4 ;  /* 0x000000040b047825 */ /* 0x000fc800078e0204 */
[----:B------:R-:W-:-:S04]  /*0850*/  IMAD.WIDE R6, R29, 0x4, R6 ;  /* 0x000000041d067825 */ /* 0x000fc800078e0206 */
[----:B-----5:R-:W-:Y:S01]  /*0860*/  FADD R29, R21, -R28 ;  /* 0x8000001c151d7221 */ /* 0x020fe20000000000 */
[----:B------:R-:W5:Y:S04]  /*0870*/  LDG.E R11, desc[UR8][R4.64+0x800] ;  /* 0x00080008040b7981 */ /* 0x000f68000c1e1900 */
[----:B------:R-:W5:Y:S04]  /*0880*/  LDG.E R21, desc[UR8][R4.64] ;  /* 0x0000000804157981 */ /* 0x000f68000c1e1900 */
[----:B------:R-:W5:Y:S01]  /*0890*/  LDG.E R12, desc[UR8][R6.64] ;  /* 0x00000008060c7981 */ /* 0x000f62000c1e1900 */
[----:B------:R-:W-:-:S03]  /*08a0*/  FFMA R23, R29, R29, R23 ;  /* 0x0000001d1d177223 */ /* 0x000fc60000000017 */
[----:B------:R-:W5:Y:S04]  /*08b0*/  LDG.E R10, desc[UR8][R4.64+0x1000] ;  /* 0x00100008040a7981 */ /* 0x000f68000c1e1900 */
[----:B------:R-:W5:Y:S04]  /*08c0*/  LDG.E R13, desc[UR8][R6.64+0x1000] ;  /* 0x00100008060d7981 */ /* 0x000f68000c1e1900 */
[----:B------:R-:W5:Y:S01]  /*08d0*/  LDG.E R28, desc[UR8][R4.64+0x1800] ;  /* 0x00180008041c7981 */ /* 0x000f62000c1e1900 */
[----:B--2---:R-:W-:-:S03]  /*08e0*/  FADD R17, R16, -R17 ;  /* 0x8000001110117221 */ /* 0x004fc60000000000 */
[----:B------:R-:W2:Y:S01]  /*08f0*/  LDG.E R16, desc[UR8][R6.64+0x800] ;  /* 0x0008000806107981 */ /* 0x000ea2000c1e1900 */
[----:B------:R-:W-:-:S03]  /*0900*/  FFMA R23, R17, R17, R23 ;  /* 0x0000001111177223 */ /* 0x000fc60000000017 */
[----:B------:R-:W2:Y:S01]  /*0910*/  LDG.E R17, desc[UR8][R6.64+0x1800] ;  /* 0x0018000806117981 */ /* 0x000ea2000c1e1900 */
[----:B---3--:R-:W-:-:S04]  /*0920*/  FADD R24, R9, -R24 ;  /* 0x8000001809187221 */ /* 0x008fc80000000000 */
[----:B------:R-:W-:Y:S01]  /*0930*/  FFMA R23, R24, R24, R23 ;  /* 0x0000001818177223 */ /* 0x000fe20000000017 */
[----:B------:R-:W-:Y:S01]  /*0940*/  IADD3 R22, PT, PT, R22, 0x2000, RZ ;  /* 0x0000200016167810 */ /* 0x000fe20007ffe0ff */
[----:B----4-:R-:W-:-:S04]  /*0950*/  FADD R8, R8, -R27 ;  /* 0x8000001b08087221 */ /* 0x010fc80000000000 */
[----:B------:R-:W-:Y:S01]  /*0960*/  FFMA R23, R8, R8, R23 ;  /* 0x0000000808177223 */ /* 0x000fe20000000017 */
[----:B------:R-:W-:Y:S01]  /*0970*/  FADD R26, R25, -R26 ;  /* 0x8000001a191a7221 */ /* 0x000fe20000000000 */
[----:B------:R-:W-:-:S03]  /*0980*/  ISETP.GE.AND P1, PT, R22, R20, PT ;  /* 0x000000141600720c */ /* 0x000fc60003f26270 */
[----:B------:R-:W-:Y:S01]  /*0990*/  FFMA R23, R26, R26, R23 ;  /* 0x0000001a1a177223 */ /* 0x000fe20000000017 */
[----:B-----5:R-:W-:-:S04]  /*09a0*/  FADD R12, R21, -R12 ;  /* 0x8000000c150c7221 */ /* 0x020fc80000000000 */
[----:B------:R-:W-:Y:S01]  /*09b0*/  FFMA R23, R12, R12, R23 ;  /* 0x0000000c0c177223 */ /* 0x000fe20000000017 */
[----:B------:R-:W-:Y:S01]  /*09c0*/  FADD R10, R10, -R13 ;  /* 0x8000000d0a0a7221 */ /* 0x000fe20000000000 */
[----:B--2---:R-:W-:-:S04]  /*09d0*/  FADD R16, R11, -R16 ;  /* 0x800000100b107221 */ /* 0x004fc80000000000 */
[----:B------:R-:W-:Y:S01]  /*09e0*/  FFMA R23, R16, R16, R23 ;  /* 0x0000001010177223 */ /* 0x000fe20000000017 */
[----:B------:R-:W-:-:S03]  /*09f0*/  FADD R28, R28, -R17 ;  /* 0x800000111c1c7221 */ /* 0x000fc60000000000 */
[----:B------:R-:W-:-:S04]  /*0a00*/  FFMA R23, R10, R10, R23 ;  /* 0x0000000a0a177223 */ /* 0x000fc80000000017 */
[----:B------:R-:W-:Y:S01]  /*0a10*/  FFMA R25, R28, R28, R23 ;  /* 0x0000001c1c197223 */ /* 0x000fe20000000017 */
[----:B------:R-:W-:Y:S06]  /*0a20*/  @!P1 BRA `(.L_x_88) ;  /* 0xfffffff800a09947 */ /* 0x000fec000383ffff */
.L_x_87:
[----:B------:R-:W-:Y:S05]  /*0a30*/  BSYNC.RECONVERGENT B1 ;  /* 0x0000000000017941 */ /* 0x000fea0003800200 */
.L_x_86:
[----:B------:R-:W-:Y:S01]  /*0a40*/  IADD3 R4, PT, PT, -R22, R3, RZ ;  /* 0x0000000316047210 */ /* 0x000fe20007ffe1ff */
[----:B------:R-:W-:Y:S03]  /*0a50*/  BSSY.RECONVERGENT B1, `(.L_x_89) ;  /* 0x0000030000017945 */ /* 0x000fe60003800200 */
[----:B------:R-:W-:-:S13]  /*0a60*/  ISETP.GT.AND P1, PT, R4, 0x800, PT ;  /* 0x000008000400780c */ /* 0x000fda0003f24270 */
[----:B------:R-:W-:Y:S05]  /*0a70*/  @!P1 BRA `(.L_x_90) ;  /* 0x0000000000b49947 */ /* 0x000fea0003800000 */
[----:B------:R-:W1:Y:S01]  /*0a80*/  LDC.64 R10, c[0x0][0x388] ;  /* 0x0000e200ff0a7b82 */ /* 0x000e620000000a00 */
[-CC-:B------:R-:W-:Y:S02]  /*0a90*/  IMAD R9, R14, R3.reuse, R22.reuse ;  /* 0x000000030e097224 */ /* 0x180fe400078e0216 */
[----:B------:R-:W-:-:S05]  /*0aa0*/  IMAD R5, R2, R3, R22 ;  /* 0x0000000302057224 */ /* 0x000fca00078e0216 */
[----:B------:R-:W3:Y:S01]  /*0ab0*/  LDC.64 R6, c[0x0][0x390] ;  /* 0x0000e400ff067b82 */ /* 0x000ee20000000a00 */
[----:B-1----:R-:W-:-:S05]  /*0ac0*/  IMAD.WIDE R8, R9, 0x4, R10 ;  /* 0x0000000409087825 */ /* 0x002fca00078e020a */
[----:B------:R-:W4:Y:S01]  /*0ad0*/  LDG.E R12, desc[UR8][R8.64] ;  /* 0x00000008080c7981 */ /* 0x000f22000c1e1900 */
[----:B---3--:R-:W-:Y:S01]  /*0ae0*/  IMAD.WIDE R4, R5, 0x4, R6 ;  /* 0x0000000405047825 */ /* 0x008fe200078e0206 */
[----:B------:R-:W-:Y:S02]  /*0af0*/  IADD3 R24, PT, PT, R22, 0x800, RZ ;  /* 0x0000080016187810 */ /* 0x000fe40007ffe0ff */
[----:B------:R-:W3:Y:S04]  /*0b00*/  LDG.E R20, desc[UR8][R8.64+0x800] ;  /* 0x0008000808147981 */ /* 0x000ee8000c1e1900 */
[----:B------:R-:W4:Y:S01]  /*0b10*/  LDG.E R13, desc[UR8][R4.64] ;  /* 0x00000008040d7981 */ /* 0x000f22000c1e1900 */
[----:B------:R-:W-:-:S03]  /*0b20*/  IMAD R27, R14, R3, R24 ;  /* 0x000000030e1b7224 */ /* 0x000fc600078e0218 */
[----:B------:R-:W3:Y:S01]  /*0b30*/  LDG.E R17, desc[UR8][R4.64+0x800] ;  /* 0x0008000804117981 */ /* 0x000ee2000c1e1900 */
[----:B------:R-:W-:-:S03]  /*0b40*/  IMAD R29, R2, R3, R24 ;  /* 0x00000003021d7224 */ /* 0x000fc600078e0218 */
[----:B0-----:R-:W5:Y:S01]  /*0b50*/  LDG.E R16, desc[UR8][R8.64+0x1000] ;  /* 0x0010000808107981 */ /* 0x001f62000c1e1900 */
[----:B------:R-:W-:-:S03]  /*0b60*/  IMAD.WIDE R10, R27, 0x4, R10 ;  /* 0x000000041b0a7825 */ /* 0x000fc600078e020a */
[----:B------:R-:W5:Y:S01]  /*0b70*/  LDG.E R23, desc[UR8][R4.64+0x1000] ;  /* 0x0010000804177981 */ /* 0x000f62000c1e1900 */
[----:B------:R-:W-:-:S03]  /*0b80*/  IMAD.WIDE R6, R29, 0x4, R6 ;  /* 0x000000041d067825 */ /* 0x000fc600078e0206 */
[----:B------:R-:W5:Y:S04]  /*0b90*/  LDG.E R21, desc[UR8][R8.64+0x1800] ;  /* 0x0018000808157981 */ /* 0x000f68000c1e1900 */
[----:B------:R4:W5:Y:S04]  /*0ba0*/  LDG.E R24, desc[UR8][R4.64+0x1800] ;  /* 0x0018000804187981 */ /* 0x000968000c1e1900 */
[----:B------:R-:W5:Y:S04]  /*0bb0*/  LDG.E R29, desc[UR8][R10.64] ;  /* 0x000000080a1d7981 */ /* 0x000f68000c1e1900 */
[----:B------:R-:W5:Y:S04]  /*0bc0*/  LDG.E R28, desc[UR8][R6.64] ;  /* 0x00000008061c7981 */ /* 0x000f68000c1e1900 */
[----:B------:R-:W5:Y:S04]  /*0bd0*/  LDG.E R27, desc[UR8][R10.64+0x800] ;  /* 0x000800080a1b7981 */ /* 0x000f68000c1e1900 */
[----:B------:R-:W5:Y:S04]  /*0be0*/  LDG.E R9, desc[UR8][R6.64+0x800] ;  /* 0x0008000806097981 */ /* 0x000f68000c1e1900 */
[----:B------:R-:W5:Y:S04]  /*0bf0*/  LDG.E R26, desc[UR8][R10.64+0x1000] ;  /* 0x001000080a1a7981 */ /* 0x000f68000c1e1900 */
[----:B------:R-:W5:Y:S01]  /*0c00*/  LDG.E R8, desc[UR8][R10.64+0x1800] ;  /* 0x001800080a087981 */ /* 0x000f62000c1e1900 */
[----:B----4-:R-:W-:-:S03]  /*0c10*/  FADD R4, R12, -R13 ;  /* 0x8000000d0c047221 */ /* 0x010fc60000000000 */
[----:B------:R-:W4:Y:S04]  /*0c20*/  LDG.E R13, desc[UR8][R6.64+0x1000] ;  /* 0x00100008060d7981 */ /* 0x000f28000c1e1900 */
[----:B------:R-:W4:Y:S01]  /*0c30*/  LDG.E R12, desc[UR8][R6.64+0x1800] ;  /* 0x00180008060c7981 */ /* 0x000f22000c1e1900 */
[----:B--2---:R-:W-:Y:S01]  /*0c40*/  FFMA R4, R4, R4, R25 ;  /* 0x0000000404047223 */ /* 0x004fe20000000019 */
[----:B---3--:R-:W-:-:S04]  /*0c50*/  FADD R17, R20, -R17 ;  /* 0x8000001114117221 */ /* 0x008fc80000000000 */
[----:B------:R-:W-:Y:S01]  /*0c60*/  FFMA R4, R17, R17, R4 ;  /* 0x0000001111047223 */ /* 0x000fe20000000004 */
[----:B-----5:R-:W-:-:S04]  /*0c70*/  FADD R23, R16, -R23 ;  /* 0x8000001710177221 */ /* 0x020fc80000000000 */
[----:B------:R-:W-:Y:S01]  /*0c80*/  FFMA R4, R23, R23, R4 ;  /* 0x0000001717047223 */ /* 0x000fe20000000004 */
[----:B------:R-:W-:-:S04]  /*0c90*/  FADD R21, R21, -R24 ;  /* 0x8000001815157221 */ /* 0x000fc80000000000 */
[----:B------:R-:W-:Y:S01]  /*0ca0*/  FFMA R4, R21, R21, R4 ;  /* 0x0000001515047223 */ /* 0x000fe20000000004 */
[----:B------:R-:W-:-:S04]  /*0cb0*/  FADD R29, R29, -R28 ;  /* 0x8000001c1d1d7221 */ /* 0x000fc80000000000 */
[----:B------:R-:W-:Y:S01]  /*0cc0*/  FFMA R4, R29, R29, R4 ;  /* 0x0000001d1d047223 */ /* 0x000fe20000000004 */
[----:B------:R-:W-:-:S04]  /*0cd0*/  FADD R9, R27, -R9 ;  /* 0x800000091b097221 */ /* 0x000fc80000000000 */
[----:B------:R-:W-:Y:S01]  /*0ce0*/  FFMA R4, R9, R9, R4 ;  /* 0x0000000909047223 */ /* 0x000fe20000000004 */
[----:B------:R-:W-:Y:S02]  /*0cf0*/  PLOP3.LUT P0, PT, PT, PT, PT, 0x8, 0x80 ;  /* 0x000000000080781c */ /* 0x000fe40003f0e170 */
[----:B------:R-:W-:Y:S01]  /*0d00*/  IADD3 R22, PT, PT, R22, 0x1000, RZ ;  /* 0x0000100016167810 */ /* 0x000fe20007ffe0ff */
[----:B----4-:R-:W-:Y:S01]  /*0d10*/  FADD R13, R26, -R13 ;  /* 0x8000000d1a0d7221 */ /* 0x010fe20000000000 */
[----:B------:R-:W-:-:S03]  /*0d20*/  FADD R25, R8, -R12 ;  /* 0x8000000c08197221 */ /* 0x000fc60000000000 */
[----:B------:R-:W-:-:S04]  /*0d30*/  FFMA R4, R13, R13, R4 ;  /* 0x0000000d0d047223 */ /* 0x000fc80000000004 */
[----:B------:R-:W-:-:S07]  /*0d40*/  FFMA R25, R25, R25, R4 ;  /* 0x0000001919197223 */ /* 0x000fce0000000004 */
.L_x_90:
[----:B------:R-:W-:Y:S05]  /*0d50*/  BSYNC.RECONVERGENT B1 ;  /* 0x0000000000017941 */ /* 0x000fea0003800200 */
.L_x_89:
[----:B------:R-:W-:Y:S01]  /*0d60*/  ISETP.LT.OR P0, PT, R22, R3, P0 ;  /* 0x000000031600720c */ /* 0x000fe20000701670 */
[----:B------:R-:W-:-:S12]  /*0d70*/  BSSY.RECONVERGENT B1, `(.L_x_91) ;  /* 0x0000018000017945 */ /* 0x000fd80003800200 */
[----:B------:R-:W-:Y:S05]  /*0d80*/  @!P0 BRA `(.L_x_92) ;  /* 0x0000000000588947 */ /* 0x000fea0003800000 */
        /* <DEDUP_REMOVED lines=9> */
[----:B------:R-:W3:Y:S04]  /*0e20*/  LDG.E R11, desc[UR8][R6.64+0x800] ;  /* 0x00080008060b7981 */ /* 0x000ee8000c1e1900 */
[----:B------:R-:W5:Y:S04]  /*0e30*/  LDG.E R12, desc[UR8][R4.64+0x1000] ;  /* 0x00100008040c7981 */ /* 0x000f68000c1e1900 */
[----:B------:R-:W5:Y:S04]  /*0e40*/  LDG.E R13, desc[UR8][R6.64+0x1000] ;  /* 0x00100008060d7981 */ /* 0x000f68000c1e1900 */
[----:B0-----:R-:W5:Y:S04]  /*0e50*/  LDG.E R16, desc[UR8][R4.64+0x1800] ;  /* 0x0018000804107981 */ /* 0x001f68000c1e1900 */
[----:B------:R-:W5:Y:S01]  /*0e60*/  LDG.E R17, desc[UR8][R6.64+0x1800] ;  /* 0x0018000806117981 */ /* 0x000f62000c1e1900 */
[----:B----4-:R-:W-:-:S04]  /*0e70*/  FADD R8, R8, -R9 ;  /* 0x8000000908087221 */ /* 0x010fc80000000000 */
[----:B--2---:R-:W-:Y:S01]  /*0e80*/  FFMA R8, R8, R8, R25 ;  /* 0x0000000808087223 */ /* 0x004fe20000000019 */
[----:B---3--:R-:W-:-:S04]  /*0e90*/  FADD R11, R10, -R11 ;  /* 0x8000000b0a0b7221 */ /* 0x008fc80000000000 */
[----:B------:R-:W-:Y:S01]  /*0ea0*/  FFMA R8, R11, R11, R8 ;  /* 0x0000000b0b087223 */ /* 0x000fe20000000008 */
[----:B-----5:R-:W-:-:S04]  /*0eb0*/  FADD R13, R12, -R13 ;  /* 0x8000000d0c0d7221 */ /* 0x020fc80000000000 */
[----:B------:R-:W-:Y:S01]  /*0ec0*/  FFMA R8, R13, R13, R8 ;  /* 0x0000000d0d087223 */ /* 0x000fe20000000008 */
[----:B------:R-:W-:-:S04]  /*0ed0*/  FADD R17, R16, -R17 ;  /* 0x8000001110117221 */ /* 0x000fc80000000000 */
[----:B------:R-:W-:-:S07]  /*0ee0*/  FFMA R25, R17, R17, R8 ;  /* 0x0000001111197223 */ /* 0x000fce0000000008 */
.L_x_92:
[----:B------:R-:W-:Y:S05]  /*0ef0*/  BSYNC.RECONVERGENT B1 ;  /* 0x0000000000017941 */ /* 0x000fea0003800200 */
.L_x_91:
[----:B--2---:R1:W-:Y:S02]  /*0f00*/  STS [R19+UR4], R25 ;  /* 0x0000001913007988 */ /* 0x0043e40008000804 */
.L_x_85:
[----:B------:R-:W-:Y:S05]  /*0f10*/  BSYNC.RECONVERGENT B0 ;  /* 0x0000000000007941 */ /* 0x000fea0003800200 */
.L_x_84:
[----:B------:R-:W2:Y:S08]  /*0f20*/  S2UR UR6, SR_CgaCtaId ;  /* 0x00000000000679c3 */ /* 0x000eb00000008800 */
[----:B------:R-:W-:Y:S01]  /*0f30*/  BAR.SYNC.DEFER_BLOCKING 0x0 ;  /* 0x0000000000007b1d */ /* 0x000fe20000010000 */
[----:B------:R-:W-:-:S05]  /*0f40*/  ISETP.GE.U32.AND P0, PT, R3, 0x2, PT ;  /* 0x000000020300780c */ /* 0x000fca0003f06070 */
[----:B------:R-:W-:Y:S02]  /*0f50*/  UMOV UR5, 0x400 ;  /* 0x0000040000057882 */ /* 0x000fe40000000000 */
[----:B--2---:R-:W-:-:S06]  /*0f60*/  ULEA UR5, UR6, UR5, 0x18 ;  /* 0x0000000506057291 */ /* 0x004fcc000f8ec0ff */
[----:B------:R-:W-:Y:S06]  /*0f70*/  @!P0 BRA `(.L_x_93) ;  /* 0x0000000000308947 */ /* 0x000fec0003800000 */
[----:B------:R-:W-:-:S07]  /*0f80*/  VIMNMX.U32 R3, PT, PT, R3, 0x200, PT ;  /* 0x0000020003037848 */ /* 0x000fce0003fe0000 */
.L_x_94:
[----:B------:R-:W-:-:S04]  /*0f90*/  SHF.R.U32.HI R7, RZ, 0x1, R3 ;  /* 0x00000001ff077819 */ /* 0x000fc80000011603 */
[----:B------:R-:W-:-:S13]  /*0fa0*/  ISETP.GE.U32.AND P0, PT, R0, R7, PT ;  /* 0x000000070000720c */ /* 0x000fda0003f06070 */
[----:B------:R-:W-:Y:S01]  /*0fb0*/  @!P0 LEA R4, R7, R18, 0x2 ;  /* 0x0000001207048211 */ /* 0x000fe200078e10ff */
[----:B------:R-:W-:Y:S05]  /*0fc0*/  @!P0 LDS R5, [R15+UR4] ;  /* 0x000000040f058984 */ /* 0x000fea0008000800 */
[----:B------:R-:W2:Y:S02]  /*0fd0*/  @!P0 LDS R4, [R4] ;  /* 0x0000000004048984 */ /* 0x000ea40000000800 */
[----:B--2---:R-:W-:-:S05]  /*0fe0*/  @!P0 FADD R6, R4, R5 ;  /* 0x0000000504068221 */ /* 0x004fca0000000000 */
[----:B------:R2:W-:Y:S01]  /*0ff0*/  @!P0 STS [R15+UR4], R6 ;  /* 0x000000060f008988 */ /* 0x0005e20008000804 */
[----:B------:R-:W-:Y:S01]  /*1000*/  BAR.SYNC.DEFER_BLOCKING 0x0 ;  /* 0x0000000000007b1d */ /* 0x000fe20000010000 */
[----:B------:R-:W-:Y:S02]  /*1010*/  ISETP.GT.U32.AND P0, PT, R3, 0x3, PT ;  /* 0x000000030300780c */ /* 0x000fe40003f04070 */
[----:B------:R-:W-:-:S11]  /*1020*/  MOV R3, R7 ;  /* 0x0000000700037202 */ /* 0x000fd60000000f00 */
[----:B--2---:R-:W-:Y:S05]  /*1030*/  @P0 BRA `(.L_x_94) ;  /* 0xfffffffc00d40947 */ /* 0x004fea000383ffff */
.L_x_93:
[----:B------:R-:W2:Y:S02]  /*1040*/  LDS R0, [UR5] ;  /* 0x00000005ff007984 */ /* 0x000ea40008000800 */
[----:B--2---:R-:W-:Y:S01]  /*1050*/  IADD3 R4, PT, PT, R0, -0xd000000, RZ ;  /* 0xf300000000047810 */ /* 0x004fe20007ffe0ff */
[----:B------:R2:W3:Y:S03]  /*1060*/  MUFU.RSQ R3, R0 ;  /* 0x0000000000037308 */ /* 0x0004e60000001400 */
[----:B------:R-:W-:-:S13]  /*1070*/  ISETP.GT.U32.AND P0, PT, R4, 0x727fffff, PT ;  /* 0x727fffff0400780c */ /* 0x000fda0003f04070 */
[----:B--2---:R-:W-:Y:S05]  /*1080*/  @!P0 BRA `(.L_x_95) ;  /* 0x0000000000108947 */ /* 0x004fea0003800000 */
[----:B------:R-:W-:-:S07]  /*1090*/  MOV R6, 0x10b0 ;  /* 0x000010b000067802 */ /* 0x000fce0000000f00 */
[----:B01-3--:R-:W-:Y:S05]  /*10a0*/  CALL.REL.NOINC `($__internal_1_$__cuda_sm20_sqrt_rn_f32_slowpath) ;  /* 0x0000000000307944 */ /* 0x00bfea0003c00000 */
[----:B------:R-:W-:Y:S01]  /*10b0*/  MOV R7, R3 ;  /* 0x0000000300077202 */ /* 0x000fe20000000f00 */
[----:B------:R-:W-:Y:S06]  /*10c0*/  BRA `(.L_x_96) ;  /* 0x0000000000107947 */ /* 0x000fec0003800000 */
.L_x_95:
[----:B---3--:R-:W-:Y:S01]  /*10d0*/  FMUL.FTZ R7, R0, R3 ;  /* 0x0000000300077220 */ /* 0x008fe20000410000 */
[----:B------:R-:W-:-:S03]  /*10e0*/  FMUL.FTZ R3, R3, 0.5 ;  /* 0x3f00000003037820 */ /* 0x000fc60000410000 */
[----:B------:R-:W-:-:S04]  /*10f0*/  FFMA R0, -R7, R7, R0 ;  /* 0x0000000707007223 */ /* 0x000fc80000000100 */
[----:B------:R-:W-:-:S07]  /*1100*/  FFMA R7, R0, R3, R7 ;  /* 0x0000000300077223 */ /* 0x000fce0000000007 */
.L_x_96:
[----:B------:R-:W2:Y:S08]  /*1110*/  LDC R3, c[0x0][0x398] ;  /* 0x0000e600ff037b82 */ /* 0x000eb00000000800 */
[----:B------:R-:W3:Y:S01]  /*1120*/  LDC.64 R4, c[0x0][0x380] ;  /* 0x0000e000ff047b82 */ /* 0x000ee20000000a00 */
[----:B--2---:R-:W-:-:S04]  /*1130*/  IMAD R3, R14, R3, R2 ;  /* 0x000000030e037224 */ /* 0x004fc800078e0202 */
[----:B---3--:R-:W-:-:S05]  /*1140*/  IMAD.WIDE R2, R3, 0x4, R4 ;  /* 0x0000000403027825 */ /* 0x008fca00078e0204 */
[----:B------:R-:W-:Y:S01]  /*1150*/  STG.E desc[UR8][R2.64], R7 ;  /* 0x0000000702007986 */ /* 0x000fe2000c101908 */
[----:B------:R-:W-:Y:S05]  /*1160*/  EXIT ;  /* 0x000000000000794d */ /* 0x000fea0003800000 */
        .weak           $__internal_1_$__cuda_sm20_sqrt_rn_f32_slowpath
        .type           $__internal_1_$__cuda_sm20_sqrt_rn_f32_slowpath,@function
        .size           $__internal_1_$__cuda_sm20_sqrt_rn_f32_slowpath,(.L_x_100 - $__internal_1_$__cuda_sm20_sqrt_rn_f32_slowpath)
$__internal_1_$__cuda_sm20_sqrt_rn_f32_slowpath:
[----:B------:R-:W-:-:S13]  /*1170*/  LOP3.LUT P0, RZ, R0, 0x7fffffff, RZ, 0xc0, !PT ;  /* 0x7fffffff00ff7812 */ /* 0x000fda000780c0ff */
[----:B------:R-:W-:Y:S01]  /*1180*/  @!P0 MOV R3, R0 ;  /* 0x0000000000038202 */ /* 0x000fe20000000f00 */
[----:B------:R-:W-:Y:S06]  /*1190*/  @!P0 BRA `(.L_x_97) ;  /* 0x0000000000448947 */ /* 0x000fec0003800000 */
[----:B------:R-:W-:-:S13]  /*11a0*/  FSETP.GEU.FTZ.AND P0, PT, R0, RZ, PT ;  /* 0x000000ff0000720b */ /* 0x000fda0003f1e000 */
[----:B------:R-:W-:Y:S01]  /*11b0*/  @!P0 MOV R3, 0x7fffffff ;  /* 0x7fffffff00038802 */ /* 0x000fe20000000f00 */
[----:B------:R-:W-:Y:S06]  /*11c0*/  @!P0 BRA `(.L_x_97) ;  /* 0x0000000000388947 */ /* 0x000fec0003800000 */
[----:B------:R-:W-:-:S13]  /*11d0*/  FSETP.GTU.FTZ.AND P0, PT, |R0|, +INF , PT ;  /* 0x7f8000000000780b */ /* 0x000fda0003f1c200 */
[----:B------:R-:W-:Y:S01]  /*11e0*/  @P0 FADD.FTZ R3, R0, 1 ;  /* 0x3f80000000030421 */ /* 0x000fe20000010000 */
[----:B------:R-:W-:Y:S06]  /*11f0*/  @P0 BRA `(.L_x_97) ;  /* 0x00000000002c0947 */ /* 0x000fec0003800000 */
[----:B------:R-:W-:-:S13]  /*1200*/  FSETP.NEU.FTZ.AND P0, PT, |R0|, +INF , PT ;  /* 0x7f8000000000780b */ /* 0x000fda0003f1d200 */
[----:B------:R-:W-:Y:S01]  /*1210*/  @!P0 MOV R3, R0 ;  /* 0x0000000000038202 */ /* 0x000fe20000000f00 */
[----:B------:R-:W-:Y:S06]  /*1220*/  @!P0 BRA `(.L_x_97) ;  /* 0x0000000000208947 */ /* 0x000fec0003800000 */
[----:B------:R-:W-:-:S04]  /*1230*/  FFMA R0, R0, 1.84467440737095516160e+19, RZ ;  /* 0x5f80000000007823 */ /* 0x000fc800000000ff */
[----:B------:R-:W0:Y:S02]  /*1240*/  MUFU.RSQ R3, R0 ;  /* 0x0000000000037308 */ /* 0x000e240000001400 */
[----:B0-----:R-:W-:Y:S01]  /*1250*/  FMUL.FTZ R5, R0, R3 ;  /* 0x0000000300057220 */ /* 0x001fe20000410000 */
[----:B------:R-:W-:-:S03]  /*1260*/  FMUL.FTZ R3, R3, 0.5 ;  /* 0x3f00000003037820 */ /* 0x000fc60000410000 */
[----:B------:R-:W-:-:S04]  /*1270*/  FADD.FTZ R4, -R5, -RZ ;  /* 0x800000ff05047221 */ /* 0x000fc80000010100 */
[----:B------:R-:W-:-:S04]  /*1280*/  FFMA R4, R5, R4, R0 ;  /* 0x0000000405047223 */ /* 0x000fc80000000000 */
[----:B------:R-:W-:-:S04]  /*1290*/  FFMA R3, R4, R3, R5 ;  /* 0x0000000304037223 */ /* 0x000fc80000000005 */
[----:B------:R-:W-:-:S07]  /*12a0*/  FMUL.FTZ R3, R3, 2.3283064365386962891e-10 ;  /* 0x2f80000003037820 */ /* 0x000fce0000410000 */
.L_x_97:
[----:B------:R-:W-:Y:S01]  /*12b0*/  HFMA2 R5, -RZ, RZ, 0, 0 ;  /* 0x00000000ff057431 */ /* 0x000fe200000001ff */
[----:B------:R-:W-:-:S04]  /*12c0*/  MOV R4, R6 ;  /* 0x0000000600047202 */ /* 0x000fc80000000f00 */
[----:B------:R-:W-:Y:S05]  /*12d0*/  RET.REL.NODEC R4 `(_Z22cuda_compute_distancesPfS_S_ii) ;  /* 0xffffffec04487950 */ /* 0x000fea0003c3ffff */
.L_x_98:
        /* <DEDUP_REMOVED lines=10> */
.L_x_100:


//--------------------- .nv.shared._Z19cuda_centroid_meansPfPiii --------------------------
	.section	.nv.shared._Z19cuda_centroid_meansPfPiii,"aw",@nobits
	.sectionflags	@""
	.align	16
	.zero		1024


//--------------------- .nv.shared.reserved.0     --------------------------
	.section	.nv.shared.reserved.0,"aw",@nobits
	.weak		__nv_reservedSMEM_offset_0_alias
	.size		__nv_reservedSMEM_offset_0_alias, 0, 64
	.other		__nv_reservedSMEM_offset_0_alias,@"STO_CUDA_RESERVED_SHARED STV_DEFAULT"
__nv_reservedSMEM_offset_0_alias:
	.zero		0
	.zero		64


//--------------------- .nv.shared._Z18cuda_centroid_sumsPfPiS_S0_iii --------------------------
	.section	.nv.shared._Z18cuda_centroid_sumsPfPiS_S0_iii,"aw",@nobits
	.sectionflags	@""
	.align	16
	.zero		1024


//--------------------- .nv.shared._Z10cuda_clearPfi --------------------------
	.section	.nv.shared._Z10cuda_clearPfi,"aw",@nobits
	.sectionflags	@""
	.align	16
	.zero		1024


//--------------------- .nv.shared._Z20cuda_compute_argminsPiPfi --------------------------
	.section	.nv.shared._Z20cuda_compute_argminsPiPfi,"aw",@nobits
	.sectionflags	@""
	.align	16
.nv.shared._Z20cuda_compute_argminsPiPfi:
	.zero		5120


//--------------------- .nv.shared._Z22cuda_compute_distancesPfS_S_ii --------------------------
	.section	.nv.shared._Z22cuda_compute_distancesPfS_S_ii,"aw",@nobits
	.sectionflags	@""
	.align	16
.nv.shared._Z22cuda_compute_distancesPfS_S_ii:
	.zero		3072


//--------------------- .nv.constant0._Z19cuda_centroid_meansPfPiii --------------------------
	.section	.nv.constant0._Z19cuda_centroid_meansPfPiii,"a",@progbits
	.sectionflags	@""
	.align	4
.nv.constant0._Z19cuda_centroid_meansPfPiii:
	.zero		920


//--------------------- .nv.constant0._Z18cuda_centroid_sumsPfPiS_S0_iii --------------------------
	.section	.nv.constant0._Z18cuda_centroid_sumsPfPiS_S0_iii,"a",@progbits
	.sectionflags	@""
	.align	4
.nv.constant0._Z18cuda_centroid_sumsPfPiS_S0_iii:
	.zero		940


//--------------------- .nv.constant0._Z10cuda_clearPfi --------------------------
	.section	.nv.constant0._Z10cuda_clearPfi,"a",@progbits
	.sectionflags	@""
	.align	4
.nv.constant0._Z10cuda_clearPfi:
	.zero		908


//--------------------- .nv.constant0._Z20cuda_compute_argminsPiPfi --------------------------
	.section	.nv.constant0._Z20cuda_compute_argminsPiPfi,"a",@progbits
	.sectionflags	@""
	.align	4
.nv.constant0._Z20cuda_compute_argminsPiPfi:
	.zero		916


//--------------------- .nv.constant0._Z22cuda_compute_distancesPfS_S_ii --------------------------
	.section	.nv.constant0._Z22cuda_compute_distancesPfS_S_ii,"a",@progbits
	.sectionflags	@""
	.align	4
.nv.constant0._Z22cuda_compute_distancesPfS_S_ii:
	.zero		928


//--------------------- SYMBOLS --------------------------

	.type		.nv.reservedSmem.offset0,@object
	.size		.nv.reservedSmem.offset0,0x4
	.type		.nv.reservedSmem.cap,@object
	.size		.nv.reservedSmem.cap,0x4
